//
// Generated by NVIDIA NVVM Compiler
//
// Compiler Build ID: CL-36424714
// Cuda compilation tools, release 13.0, V13.0.88
// Based on NVVM 20.0.0
//

.version 9.0
.target sm_100
.address_size 64

	// .globl	_Z6gatheriiiPKfPKiPf
.extern .shared .align 16 .b8 in_row[];
.extern .shared .align 16 .b8 out_row[];

.visible .entry _Z6gatheriiiPKfPKiPf(
	.param .u32 _Z6gatheriiiPKfPKiPf_param_0,
	.param .u32 _Z6gatheriiiPKfPKiPf_param_1,
	.param .u32 _Z6gatheriiiPKfPKiPf_param_2,
	.param .u64 .ptr .align 1 _Z6gatheriiiPKfPKiPf_param_3,
	.param .u64 .ptr .align 1 _Z6gatheriiiPKfPKiPf_param_4,
	.param .u64 .ptr .align 1 _Z6gatheriiiPKfPKiPf_param_5
)
{
	.reg .pred 	%p<8>;
	.reg .b32 	%r<22>;
	.reg .b32 	%f<2>;
	.reg .b64 	%rd<13>;

	ld.param.u32 	%r7, [_Z6gatheriiiPKfPKiPf_param_0];
	ld.param.u32 	%r9, [_Z6gatheriiiPKfPKiPf_param_1];
	ld.param.u32 	%r8, [_Z6gatheriiiPKfPKiPf_param_2];
	ld.param.u64 	%rd1, [_Z6gatheriiiPKfPKiPf_param_3];
	ld.param.u64 	%rd2, [_Z6gatheriiiPKfPKiPf_param_4];
	ld.param.u64 	%rd3, [_Z6gatheriiiPKfPKiPf_param_5];
	mov.u32 	%r10, %ctaid.x;
	mov.u32 	%r11, %ntid.x;
	mul.lo.s32 	%r12, %r10, %r11;
	mov.u32 	%r1, %tid.x;
	add.s32 	%r13, %r12, %r1;
	div.s32 	%r2, %r13, %r8;
	mul.lo.s32 	%r14, %r2, %r8;
	sub.s32 	%r3, %r13, %r14;
	rem.u32 	%r15, %r12, %r8;
	add.s32 	%r4, %r15, %r1;
	setp.ge.s32 	%p1, %r2, %r9;
	@%p1 bra 	$L__BB0_5;
	setp.ne.s32 	%p2, %r3, 0;
	setp.ne.s32 	%p3, %r1, 0;
	div.u32 	%r16, %r4, %r8;
	shl.b32 	%r17, %r16, 2;
	mov.u32 	%r18, in_row;
	add.s32 	%r5, %r18, %r17;
	and.pred  	%p4, %p3, %p2;
	@%p4 bra 	$L__BB0_3;
	cvta.to.global.u64 	%rd4, %rd2;
	mul.wide.s32 	%rd5, %r2, 4;
	add.s64 	%rd6, %rd4, %rd5;
	ld.global.u32 	%r19, [%rd6];
	st.shared.u32 	[%r5], %r19;
$L__BB0_3:
	bar.sync 	0;
	ld.shared.u32 	%r6, [%r5];
	setp.lt.s32 	%p5, %r6, 0;
	setp.ge.s32 	%p6, %r6, %r7;
	or.pred  	%p7, %p5, %p6;
	@%p7 bra 	$L__BB0_5;
	mad.lo.s32 	%r20, %r6, %r8, %r3;
	cvta.to.global.u64 	%rd7, %rd1;
	mul.wide.s32 	%rd8, %r20, 4;
	add.s64 	%rd9, %rd7, %rd8;
	ld.global.nc.f32 	%f1, [%rd9];
	mad.lo.s32 	%r21, %r2, %r8, %r3;
	cvta.to.global.u64 	%rd10, %rd3;
	mul.wide.s32 	%rd11, %r21, 4;
	add.s64 	%rd12, %rd10, %rd11;
	st.global.f32 	[%rd12], %f1;
$L__BB0_5:
	ret;

}
	// .globl	_Z22gather_all_input_majoriiiPKiiPKfS0_Pf
.visible .entry _Z22gather_all_input_majoriiiPKiiPKfS0_Pf(
	.param .u32 _Z22gather_all_input_majoriiiPKiiPKfS0_Pf_param_0,
	.param .u32 _Z22gather_all_input_majoriiiPKiiPKfS0_Pf_param_1,
	.param .u32 _Z22gather_all_input_majoriiiPKiiPKfS0_Pf_param_2,
	.param .u64 .ptr .align 1 _Z22gather_all_input_majoriiiPKiiPKfS0_Pf_param_3,
	.param .u32 _Z22gather_all_input_majoriiiPKiiPKfS0_Pf_param_4,
	.param .u64 .ptr .align 1 _Z22gather_all_input_majoriiiPKiiPKfS0_Pf_param_5,
	.param .u64 .ptr .align 1 _Z22gather_all_input_majoriiiPKiiPKfS0_Pf_param_6,
	.param .u64 .ptr .align 1 _Z22gather_all_input_majoriiiPKiiPKfS0_Pf_param_7
)
{
	.reg .pred 	%p<6>;
	.reg .b32 	%r<28>;
	.reg .b32 	%f<2>;
	.reg .b64 	%rd<17>;

	ld.param.u32 	%r12, [_Z22gather_all_input_majoriiiPKiiPKfS0_Pf_param_0];
	ld.param.u32 	%r9, [_Z22gather_all_input_majoriiiPKiiPKfS0_Pf_param_1];
	ld.param.u32 	%r10, [_Z22gather_all_input_majoriiiPKiiPKfS0_Pf_param_2];
	ld.param.u64 	%rd5, [_Z22gather_all_input_majoriiiPKiiPKfS0_Pf_param_3];
	ld.param.u32 	%r11, [_Z22gather_all_input_majoriiiPKiiPKfS0_Pf_param_4];
	ld.param.u64 	%rd6, [_Z22gather_all_input_majoriiiPKiiPKfS0_Pf_param_5];
	ld.param.u64 	%rd7, [_Z22gather_all_input_majoriiiPKiiPKfS0_Pf_param_6];
	ld.param.u64 	%rd8, [_Z22gather_all_input_majoriiiPKiiPKfS0_Pf_param_7];
	mov.u32 	%r13, %ctaid.x;
	mov.u32 	%r14, %ntid.x;
	mov.u32 	%r15, %tid.x;
	mad.lo.s32 	%r16, %r13, %r14, %r15;
	div.s32 	%r1, %r16, %r11;
	mul.lo.s32 	%r17, %r1, %r11;
	sub.s32 	%r2, %r16, %r17;
	setp.ge.s32 	%p1, %r1, %r12;
	@%p1 bra 	$L__BB1_7;
	add.s32 	%r3, %r9, -1;
	setp.lt.s32 	%p2, %r9, 2;
	@%p2 bra 	$L__BB1_7;
	mad.lo.s32 	%r19, %r1, %r11, %r2;
	cvta.to.global.u64 	%rd9, %rd6;
	mul.wide.s32 	%rd10, %r19, 4;
	add.s64 	%rd1, %rd9, %rd10;
	cvta.to.global.u64 	%rd2, %rd7;
	cvta.to.global.u64 	%rd3, %rd5;
	cvta.to.global.u64 	%rd4, %rd8;
	mul.lo.s32 	%r4, %r1, %r3;
	mov.b32 	%r27, 0;
$L__BB1_3:
	add.s32 	%r20, %r27, %r4;
	mul.wide.s32 	%rd11, %r20, 4;
	add.s64 	%rd12, %rd2, %rd11;
	ld.global.u32 	%r6, [%rd12];
	setp.lt.s32 	%p3, %r6, 0;
	@%p3 bra 	$L__BB1_7;
	mul.hi.u32 	%r21, %r6, 1898473089;
	shr.u32 	%r22, %r21, 19;
	mul.lo.s32 	%r23, %r22, 1186111;
	sub.s32 	%r24, %r6, %r23;
	mul.wide.u32 	%rd13, %r22, 4;
	add.s64 	%rd14, %rd3, %rd13;
	ld.global.u32 	%r25, [%rd14];
	add.s32 	%r7, %r25, %r24;
	setp.ge.s32 	%p4, %r7, %r10;
	@%p4 bra 	$L__BB1_6;
	ld.global.nc.f32 	%f1, [%rd1];
	mad.lo.s32 	%r26, %r7, %r11, %r2;
	mul.wide.s32 	%rd15, %r26, 4;
	add.s64 	%rd16, %rd4, %rd15;
	st.global.f32 	[%rd16], %f1;
$L__BB1_6:
	add.s32 	%r27, %r27, 1;
	setp.ne.s32 	%p5, %r27, %r3;
	@%p5 bra 	$L__BB1_3;
$L__BB1_7:
	ret;

}
	// .globl	_Z32gather_all_input_major_coalescediiiPKiiPfS0_S1_
.visible .entry _Z32gather_all_input_major_coalescediiiPKiiPfS0_S1_(
	.param .u32 _Z32gather_all_input_major_coalescediiiPKiiPfS0_S1__param_0,
	.param .u32 _Z32gather_all_input_major_coalescediiiPKiiPfS0_S1__param_1,
	.param .u32 _Z32gather_all_input_major_coalescediiiPKiiPfS0_S1__param_2,
	.param .u64 .ptr .align 1 _Z32gather_all_input_major_coalescediiiPKiiPfS0_S1__param_3,
	.param .u32 _Z32gather_all_input_major_coalescediiiPKiiPfS0_S1__param_4,
	.param .u64 .ptr .align 1 _Z32gather_all_input_major_coalescediiiPKiiPfS0_S1__param_5,
	.param .u64 .ptr .align 1 _Z32gather_all_input_major_coalescediiiPKiiPfS0_S1__param_6,
	.param .u64 .ptr .align 1 _Z32gather_all_input_major_coalescediiiPKiiPfS0_S1__param_7
)
{
	.reg .pred 	%p<6>;
	.reg .b32 	%r<30>;
	.reg .b32 	%f<5>;
	.reg .b64 	%rd<17>;

	ld.param.u32 	%r13, [_Z32gather_all_input_major_coalescediiiPKiiPfS0_S1__param_0];
	ld.param.u32 	%r10, [_Z32gather_all_input_major_coalescediiiPKiiPfS0_S1__param_1];
	ld.param.u32 	%r11, [_Z32gather_all_input_major_coalescediiiPKiiPfS0_S1__param_2];
	ld.param.u64 	%rd5, [_Z32gather_all_input_major_coalescediiiPKiiPfS0_S1__param_3];
	ld.param.u32 	%r12, [_Z32gather_all_input_major_coalescediiiPKiiPfS0_S1__param_4];
	ld.param.u64 	%rd6, [_Z32gather_all_input_major_coalescediiiPKiiPfS0_S1__param_5];
	ld.param.u64 	%rd7, [_Z32gather_all_input_major_coalescediiiPKiiPfS0_S1__param_6];
	ld.param.u64 	%rd8, [_Z32gather_all_input_major_coalescediiiPKiiPfS0_S1__param_7];
	mov.u32 	%r14, %ctaid.x;
	mov.u32 	%r15, %ntid.x;
	mov.u32 	%r16, %tid.x;
	mad.lo.s32 	%r17, %r14, %r15, %r16;
	shr.s32 	%r18, %r12, 2;
	div.s32 	%r1, %r17, %r18;
	mul.lo.s32 	%r19, %r1, %r18;
	sub.s32 	%r2, %r17, %r19;
	setp.ge.s32 	%p1, %r1, %r13;
	@%p1 bra 	$L__BB2_7;
	add.s32 	%r3, %r10, -1;
	setp.lt.s32 	%p2, %r10, 2;
	@%p2 bra 	$L__BB2_7;
	shl.b32 	%r4, %r2, 2;
	mad.lo.s32 	%r21, %r1, %r12, %r4;
	cvta.to.global.u64 	%rd9, %rd6;
	mul.wide.s32 	%rd10, %r21, 4;
	add.s64 	%rd1, %rd9, %rd10;
	cvta.to.global.u64 	%rd2, %rd7;
	cvta.to.global.u64 	%rd3, %rd5;
	cvta.to.global.u64 	%rd4, %rd8;
	mul.lo.s32 	%r5, %r1, %r3;
	mov.b32 	%r29, 0;
$L__BB2_3:
	add.s32 	%r22, %r29, %r5;
	mul.wide.s32 	%rd11, %r22, 4;
	add.s64 	%rd12, %rd2, %rd11;
	ld.global.u32 	%r7, [%rd12];
	setp.lt.s32 	%p3, %r7, 0;
	@%p3 bra 	$L__BB2_7;
	mul.hi.u32 	%r23, %r7, 1898473089;
	shr.u32 	%r24, %r23, 19;
	mul.lo.s32 	%r25, %r24, 1186111;
	sub.s32 	%r26, %r7, %r25;
	mul.wide.u32 	%rd13, %r24, 4;
	add.s64 	%rd14, %rd3, %rd13;
	ld.global.u32 	%r27, [%rd14];
	add.s32 	%r8, %r27, %r26;
	setp.ge.s32 	%p4, %r8, %r11;
	@%p4 bra 	$L__BB2_6;
	mad.lo.s32 	%r28, %r8, %r12, %r4;
	mul.wide.s32 	%rd15, %r28, 4;
	add.s64 	%rd16, %rd4, %rd15;
	ld.global.v4.f32 	{%f1, %f2, %f3, %f4}, [%rd1];
	st.global.v4.f32 	[%rd16], {%f1, %f2, %f3, %f4};
$L__BB2_6:
	add.s32 	%r29, %r29, 1;
	setp.ne.s32 	%p5, %r29, %r3;
	@%p5 bra 	$L__BB2_3;
$L__BB2_7:
	ret;

}
	// .globl	_Z7scatteriiiPKfPKiPf
.visible .entry _Z7scatteriiiPKfPKiPf(
	.param .u32 _Z7scatteriiiPKfPKiPf_param_0,
	.param .u32 _Z7scatteriiiPKfPKiPf_param_1,
	.param .u32 _Z7scatteriiiPKfPKiPf_param_2,
	.param .u64 .ptr .align 1 _Z7scatteriiiPKfPKiPf_param_3,
	.param .u64 .ptr .align 1 _Z7scatteriiiPKfPKiPf_param_4,
	.param .u64 .ptr .align 1 _Z7scatteriiiPKfPKiPf_param_5
)
{
	.reg .pred 	%p<5>;
	.reg .b32 	%r<21>;
	.reg .b32 	%f<3>;
	.reg .b64 	%rd<13>;

	ld.param.u32 	%r7, [_Z7scatteriiiPKfPKiPf_param_1];
	ld.param.u32 	%r6, [_Z7scatteriiiPKfPKiPf_param_2];
	ld.param.u64 	%rd1, [_Z7scatteriiiPKfPKiPf_param_3];
	ld.param.u64 	%rd2, [_Z7scatteriiiPKfPKiPf_param_4];
	ld.param.u64 	%rd3, [_Z7scatteriiiPKfPKiPf_param_5];
	mov.u32 	%r8, %ctaid.x;
	mov.u32 	%r9, %ntid.x;
	mul.lo.s32 	%r10, %r8, %r9;
	mov.u32 	%r1, %tid.x;
	add.s32 	%r11, %r10, %r1;
	div.s32 	%r2, %r11, %r6;
	mul.lo.s32 	%r12, %r2, %r6;
	sub.s32 	%r3, %r11, %r12;
	rem.u32 	%r13, %r10, %r6;
	add.s32 	%r4, %r13, %r1;
	setp.ge.s32 	%p1, %r2, %r7;
	@%p1 bra 	$L__BB3_4;
	setp.ne.s32 	%p2, %r3, 0;
	setp.ne.s32 	%p3, %r1, 0;
	div.u32 	%r14, %r4, %r6;
	shl.b32 	%r15, %r14, 2;
	mov.u32 	%r16, out_row;
	add.s32 	%r5, %r16, %r15;
	and.pred  	%p4, %p3, %p2;
	@%p4 bra 	$L__BB3_3;
	cvta.to.global.u64 	%rd4, %rd2;
	mul.wide.s32 	%rd5, %r2, 4;
	add.s64 	%rd6, %rd4, %rd5;
	ld.global.u32 	%r17, [%rd6];
	st.shared.u32 	[%r5], %r17;
$L__BB3_3:
	bar.sync 	0;
	ld.shared.u32 	%r18, [%r5];
	mad.lo.s32 	%r19, %r18, %r6, %r3;
	cvta.to.global.u64 	%rd7, %rd3;
	mul.wide.s32 	%rd8, %r19, 4;
	add.s64 	%rd9, %rd7, %rd8;
	mad.lo.s32 	%r20, %r2, %r6, %r3;
	cvta.to.global.u64 	%rd10, %rd1;
	mul.wide.s32 	%rd11, %r20, 4;
	add.s64 	%rd12, %rd10, %rd11;
	ld.global.nc.f32 	%f1, [%rd12];
	atom.global.add.f32 	%f2, [%rd9], %f1;
$L__BB3_4:
	ret;

}
	// .globl	_Z24scatter_all_output_majoriiiPKiiPKfS0_Pf
.visible .entry _Z24scatter_all_output_majoriiiPKiiPKfS0_Pf(
	.param .u32 _Z24scatter_all_output_majoriiiPKiiPKfS0_Pf_param_0,
	.param .u32 _Z24scatter_all_output_majoriiiPKiiPKfS0_Pf_param_1,
	.param .u32 _Z24scatter_all_output_majoriiiPKiiPKfS0_Pf_param_2,
	.param .u64 .ptr .align 1 _Z24scatter_all_output_majoriiiPKiiPKfS0_Pf_param_3,
	.param .u32 _Z24scatter_all_output_majoriiiPKiiPKfS0_Pf_param_4,
	.param .u64 .ptr .align 1 _Z24scatter_all_output_majoriiiPKiiPKfS0_Pf_param_5,
	.param .u64 .ptr .align 1 _Z24scatter_all_output_majoriiiPKiiPKfS0_Pf_param_6,
	.param .u64 .ptr .align 1 _Z24scatter_all_output_majoriiiPKiiPKfS0_Pf_param_7
)
{
	.reg .pred 	%p<6>;
	.reg .b32 	%r<28>;
	.reg .b32 	%f<3>;
	.reg .b64 	%rd<17>;

	ld.param.u32 	%r12, [_Z24scatter_all_output_majoriiiPKiiPKfS0_Pf_param_0];
	ld.param.u32 	%r9, [_Z24scatter_all_output_majoriiiPKiiPKfS0_Pf_param_1];
	ld.param.u32 	%r10, [_Z24scatter_all_output_majoriiiPKiiPKfS0_Pf_param_2];
	ld.param.u64 	%rd5, [_Z24scatter_all_output_majoriiiPKiiPKfS0_Pf_param_3];
	ld.param.u32 	%r11, [_Z24scatter_all_output_majoriiiPKiiPKfS0_Pf_param_4];
	ld.param.u64 	%rd6, [_Z24scatter_all_output_majoriiiPKiiPKfS0_Pf_param_5];
	ld.param.u64 	%rd7, [_Z24scatter_all_output_majoriiiPKiiPKfS0_Pf_param_6];
	ld.param.u64 	%rd8, [_Z24scatter_all_output_majoriiiPKiiPKfS0_Pf_param_7];
	mov.u32 	%r13, %ctaid.x;
	mov.u32 	%r14, %ntid.x;
	mov.u32 	%r15, %tid.x;
	mad.lo.s32 	%r16, %r13, %r14, %r15;
	div.s32 	%r1, %r16, %r11;
	mul.lo.s32 	%r17, %r1, %r11;
	sub.s32 	%r2, %r16, %r17;
	setp.ge.s32 	%p1, %r1, %r12;
	@%p1 bra 	$L__BB4_7;
	add.s32 	%r3, %r9, -1;
	setp.lt.s32 	%p2, %r9, 2;
	@%p2 bra 	$L__BB4_7;
	mad.lo.s32 	%r19, %r1, %r11, %r2;
	cvta.to.global.u64 	%rd9, %rd8;
	mul.wide.s32 	%rd10, %r19, 4;
	add.s64 	%rd1, %rd9, %rd10;
	cvta.to.global.u64 	%rd2, %rd7;
	cvta.to.global.u64 	%rd3, %rd5;
	cvta.to.global.u64 	%rd4, %rd6;
	mul.lo.s32 	%r4, %r1, %r3;
	mov.b32 	%r27, 0;
$L__BB4_3:
	add.s32 	%r20, %r27, %r4;
	mul.wide.s32 	%rd11, %r20, 4;
	add.s64 	%rd12, %rd2, %rd11;
	ld.global.u32 	%r6, [%rd12];
	setp.lt.s32 	%p3, %r6, 0;
	@%p3 bra 	$L__BB4_7;
	mul.hi.u32 	%r21, %r6, 1898473089;
	shr.u32 	%r22, %r21, 19;
	mul.lo.s32 	%r23, %r22, 1186111;
	sub.s32 	%r24, %r6, %r23;
	mul.wide.u32 	%rd13, %r22, 4;
	add.s64 	%rd14, %rd3, %rd13;
	ld.global.u32 	%r25, [%rd14];
	add.s32 	%r7, %r25, %r24;
	setp.ge.s32 	%p4, %r7, %r10;
	@%p4 bra 	$L__BB4_6;
	mad.lo.s32 	%r26, %r7, %r11, %r2;
	mul.wide.s32 	%rd15, %r26, 4;
	add.s64 	%rd16, %rd4, %rd15;
	ld.global.nc.f32 	%f1, [%rd16];
	atom.global.add.f32 	%f2, [%rd1], %f1;
$L__BB4_6:
	add.s32 	%r27, %r27, 1;
	setp.ne.s32 	%p5, %r27, %r3;
	@%p5 bra 	$L__BB4_3;
$L__BB4_7:
	ret;

}


// ===== COMPILED SASS (sm_100) =====

	.target	sm_100

	.elftype	@"ET_EXEC"


//--------------------- .note.nv.tkinfo           --------------------------
	.section	.note.nv.tkinfo,"",@"SHT_NOTE"
	.sectionflags	@"SHF_NOTE_NV_TKINFO"
	.tkinfo
        /*0018*/ 	.word	0x00000002
        /*0030*/ 	.string	""
        /*0030*/ 	.string	"ptxas"
        /*0030*/ 	.string	"Cuda compilation tools, release 13.0, V13.0.88"
        /*0030*/ 	.string	"Build cuda_13.0.r13.0/compiler.36424714_0"
        /*0030*/ 	.string	"-arch sm_100 -m 64 "



//--------------------- .note.nv.cuinfo           --------------------------
	.section	.note.nv.cuinfo,"",@"SHT_NOTE"
	.sectionflags	@"SHF_NOTE_NV_CUINFO"
        /*0018*/ 	.short	0x0002
        /*001a*/ 	.short	0x0064
        /*001c*/ 	.short	0x0082
	.zero		2


//--------------------- .nv.info                  --------------------------
	.section	.nv.info,"",@"SHT_CUDA_INFO"
	.align	4


	//----- nvinfo : EIATTR_REGCOUNT
	.align		4
        /*0000*/ 	.byte	0x04, 0x2f
        /*0002*/ 	.short	(.L_1 - .L_0)
	.align		4
.L_0:
        /*0004*/ 	.word	index@(_Z6gatheriiiPKfPKiPf)
        /*0008*/ 	.word	0x0000000c


	//----- nvinfo : EIATTR_FRAME_SIZE
	.align		4
.L_1:
        /*000c*/ 	.byte	0x04, 0x11
        /*000e*/ 	.short	(.L_3 - .L_2)
	.align		4
.L_2:
        /*0010*/ 	.word	index@(_Z6gatheriiiPKfPKiPf)
        /*0014*/ 	.word	0x00000000


	//----- nvinfo : EIATTR_REGCOUNT
	.align		4
.L_3:
        /*0018*/ 	.byte	0x04, 0x2f
        /*001a*/ 	.short	(.L_5 - .L_4)
	.align		4
.L_4:
        /*001c*/ 	.word	index@(_Z22gather_all_input_majoriiiPKiiPKfS0_Pf)
        /*0020*/ 	.word	0x00000013


	//----- nvinfo : EIATTR_FRAME_SIZE
	.align		4
.L_5:
        /*0024*/ 	.byte	0x04, 0x11
        /*0026*/ 	.short	(.L_7 - .L_6)
	.align		4
.L_6:
        /*0028*/ 	.word	index@(_Z22gather_all_input_majoriiiPKiiPKfS0_Pf)
        /*002c*/ 	.word	0x00000000


	//----- nvinfo : EIATTR_REGCOUNT
	.align		4
.L_7:
        /*0030*/ 	.byte	0x04, 0x2f
        /*0032*/ 	.short	(.L_9 - .L_8)
	.align		4
.L_8:
        /*0034*/ 	.word	index@(_Z32gather_all_input_major_coalescediiiPKiiPfS0_S1_)
        /*0038*/ 	.word	0x00000014


	//----- nvinfo : EIATTR_FRAME_SIZE
	.align		4
.L_9:
        /*003c*/ 	.byte	0x04, 0x11
        /*003e*/ 	.short	(.L_11 - .L_10)
	.align		4
.L_10:
        /*0040*/ 	.word	index@(_Z32gather_all_input_major_coalescediiiPKiiPfS0_S1_)
        /*0044*/ 	.word	0x00000000


	//----- nvinfo : EIATTR_REGCOUNT
	.align		4
.L_11:
        /*0048*/ 	.byte	0x04, 0x2f
        /*004a*/ 	.short	(.L_13 - .L_12)
	.align		4
.L_12:
        /*004c*/ 	.word	index@(_Z7scatteriiiPKfPKiPf)
        /*0050*/ 	.word	0x00000010


	//----- nvinfo : EIATTR_FRAME_SIZE
	.align		4
.L_13:
        /*0054*/ 	.byte	0x04, 0x11
        /*0056*/ 	.short	(.L_15 - .L_14)
	.align		4
.L_14:
        /*0058*/ 	.word	index@(_Z7scatteriiiPKfPKiPf)
        /*005c*/ 	.word	0x00000000


	//----- nvinfo : EIATTR_REGCOUNT
	.align		4
.L_15:
        /*0060*/ 	.byte	0x04, 0x2f
        /*0062*/ 	.short	(.L_17 - .L_16)
	.align		4
.L_16:
        /*0064*/ 	.word	index@(_Z24scatter_all_output_majoriiiPKiiPKfS0_Pf)
        /*0068*/ 	.word	0x00000013


	//----- nvinfo : EIATTR_FRAME_SIZE
	.align		4
.L_17:
        /*006c*/ 	.byte	0x04, 0x11
        /*006e*/ 	.short	(.L_19 - .L_18)
	.align		4
.L_18:
        /*0070*/ 	.word	index@(_Z24scatter_all_output_majoriiiPKiiPKfS0_Pf)
        /*0074*/ 	.word	0x00000000


	//----- nvinfo : EIATTR_MIN_STACK_SIZE
	.align		4
.L_19:
        /*0078*/ 	.byte	0x04, 0x12
        /*007a*/ 	.short	(.L_21 - .L_20)
	.align		4
.L_20:
        /*007c*/ 	.word	index@(_Z24scatter_all_output_majoriiiPKiiPKfS0_Pf)
        /*0080*/ 	.word	0x00000000


	//----- nvinfo : EIATTR_MIN_STACK_SIZE
	.align		4
.L_21:
        /*0084*/ 	.byte	0x04, 0x12
        /*0086*/ 	.short	(.L_23 - .L_22)
	.align		4
.L_22:
        /*0088*/ 	.word	index@(_Z7scatteriiiPKfPKiPf)
        /*008c*/ 	.word	0x00000000


	//----- nvinfo : EIATTR_MIN_STACK_SIZE
	.align		4
.L_23:
        /*0090*/ 	.byte	0x04, 0x12
        /*0092*/ 	.short	(.L_25 - .L_24)
	.align		4
.L_24:
        /*0094*/ 	.word	index@(_Z32gather_all_input_major_coalescediiiPKiiPfS0_S1_)
        /*0098*/ 	.word	0x00000000


	//----- nvinfo : EIATTR_MIN_STACK_SIZE
	.align		4
.L_25:
        /*009c*/ 	.byte	0x04, 0x12
        /*009e*/ 	.short	(.L_27 - .L_26)
	.align		4
.L_26:
        /*00a0*/ 	.word	index@(_Z22gather_all_input_majoriiiPKiiPKfS0_Pf)
        /*00a4*/ 	.word	0x00000000


	//----- nvinfo : EIATTR_MIN_STACK_SIZE
	.align		4
.L_27:
        /*00a8*/ 	.byte	0x04, 0x12
        /*00aa*/ 	.short	(.L_29 - .L_28)
	.align		4
.L_28:
        /*00ac*/ 	.word	index@(_Z6gatheriiiPKfPKiPf)
        /*00b0*/ 	.word	0x00000000
.L_29:


//--------------------- .nv.compat                --------------------------
	.section	.nv.compat,"",@"SHT_CUDA_COMPAT_INFO"
	.align	4
        /*0000*/ 	.byte	0x02, 0x09, 0x00, 0x00, 0x02, 0x02, 0x01, 0x00, 0x02, 0x05, 0x05, 0x00, 0x03, 0x07, 0x01, 0x01
        /*0010*/ 	.byte	0x02, 0x03, 0x00, 0x00, 0x02, 0x06, 0x01, 0x00, 0x04, 0x0b, 0x08, 0x00, 0x09, 0x00, 0x00, 0x00
        /*0020*/ 	.byte	0x00, 0x00, 0x00, 0x00


//--------------------- .nv.info._Z24scatter_all_output_majoriiiPKiiPKfS0_Pf --------------------------
	.section	.nv.info._Z24scatter_all_output_majoriiiPKiiPKfS0_Pf,"",@"SHT_CUDA_INFO"
	.sectionflags	@""
	.align	4


	//----- nvinfo : EIATTR_CUDA_API_VERSION
	.align		4
        /*0000*/ 	.byte	0x04, 0x37
        /*0002*/ 	.short	(.L_31 - .L_30)
.L_30:
        /*0004*/ 	.word	0x00000082


	//----- nvinfo : EIATTR_KPARAM_INFO
	.align		4
.L_31:
        /*0008*/ 	.byte	0x04, 0x17
        /*000a*/ 	.short	(.L_33 - .L_32)
.L_32:
        /*000c*/ 	.word	0x00000000
        /*0010*/ 	.short	0x0007
        /*0012*/ 	.short	0x0030
        /*0014*/ 	.byte	0x00, 0xf5, 0x21, 0x00


	//----- nvinfo : EIATTR_KPARAM_INFO
	.align		4
.L_33:
        /*0018*/ 	.byte	0x04, 0x17
        /*001a*/ 	.short	(.L_35 - .L_34)
.L_34:
        /*001c*/ 	.word	0x00000000
        /*0020*/ 	.short	0x0006
        /*0022*/ 	.short	0x0028
        /*0024*/ 	.byte	0x00, 0xf5, 0x21, 0x00


	//----- nvinfo : EIATTR_KPARAM_INFO
	.align		4
.L_35:
        /*0028*/ 	.byte	0x04, 0x17
        /*002a*/ 	.short	(.L_37 - .L_36)
.L_36:
        /*002c*/ 	.word	0x00000000
        /*0030*/ 	.short	0x0005
        /*0032*/ 	.short	0x0020
        /*0034*/ 	.byte	0x00, 0xf5, 0x21, 0x00


	//----- nvinfo : EIATTR_KPARAM_INFO
	.align		4
.L_37:
        /*0038*/ 	.byte	0x04, 0x17
        /*003a*/ 	.short	(.L_39 - .L_38)
.L_38:
        /*003c*/ 	.word	0x00000000
        /*0040*/ 	.short	0x0004
        /*0042*/ 	.short	0x0018
        /*0044*/ 	.byte	0x00, 0xf0, 0x11, 0x00


	//----- nvinfo : EIATTR_KPARAM_INFO
	.align		4
.L_39:
        /*0048*/ 	.byte	0x04, 0x17
        /*004a*/ 	.short	(.L_41 - .L_40)
.L_40:
        /*004c*/ 	.word	0x00000000
        /*0050*/ 	.short	0x0003
        /*0052*/ 	.short	0x0010
        /*0054*/ 	.byte	0x00, 0xf5, 0x21, 0x00


	//----- nvinfo : EIATTR_KPARAM_INFO
	.align		4
.L_41:
        /*0058*/ 	.byte	0x04, 0x17
        /*005a*/ 	.short	(.L_43 - .L_42)
.L_42:
        /*005c*/ 	.word	0x00000000
        /*0060*/ 	.short	0x0002
        /*0062*/ 	.short	0x0008
        /*0064*/ 	.byte	0x00, 0xf0, 0x11, 0x00


	//----- nvinfo : EIATTR_KPARAM_INFO
	.align		4
.L_43:
        /*0068*/ 	.byte	0x04, 0x17
        /*006a*/ 	.short	(.L_45 - .L_44)
.L_44:
        /*006c*/ 	.word	0x00000000
        /*0070*/ 	.short	0x0001
        /*0072*/ 	.short	0x0004
        /*0074*/ 	.byte	0x00, 0xf0, 0x11, 0x00


	//----- nvinfo : EIATTR_KPARAM_INFO
	.align		4
.L_45:
        /*0078*/ 	.byte	0x04, 0x17
        /*007a*/ 	.short	(.L_47 - .L_46)
.L_46:
        /*007c*/ 	.word	0x00000000
        /*0080*/ 	.short	0x0000
        /*0082*/ 	.short	0x0000
        /*0084*/ 	.byte	0x00, 0xf0, 0x11, 0x00


	//----- nvinfo : EIATTR_SPARSE_MMA_MASK
	.align		4
.L_47:
        /*0088*/ 	.byte	0x03, 0x50
        /*008a*/ 	.short	0x0000


	//----- nvinfo : EIATTR_MAXREG_COUNT
	.align		4
        /*008c*/ 	.byte	0x03, 0x1b
        /*008e*/ 	.short	0x00ff


	//----- nvinfo : EIATTR_MERCURY_ISA_VERSION
	.align		4
        /*0090*/ 	.byte	0x03, 0x5f
        /*0092*/ 	.short	0x0101


	//----- nvinfo : EIATTR_VRC_CTA_INIT_COUNT
	.align		4
        /*0094*/ 	.byte	0x02, 0x4a
	.zero		1
	.zero		1


	//----- nvinfo : EIATTR_EXIT_INSTR_OFFSETS
	.align		4
        /*0098*/ 	.byte	0x04, 0x1c
        /*009a*/ 	.short	(.L_49 - .L_48)


	//   ....[0]....
.L_48:
        /*009c*/ 	.word	0x00000200


	//   ....[1]....
        /*00a0*/ 	.word	0x00000230


	//   ....[2]....
        /*00a4*/ 	.word	0x00000370


	//   ....[3]....
        /*00a8*/ 	.word	0x00000480


	//----- nvinfo : EIATTR_CRS_STACK_SIZE
	.align		4
.L_49:
        /*00ac*/ 	.byte	0x04, 0x1e
        /*00ae*/ 	.short	(.L_51 - .L_50)
.L_50:
        /*00b0*/ 	.word	0x00000000


	//----- nvinfo : EIATTR_CBANK_PARAM_SIZE
	.align		4
.L_51:
        /*00b4*/ 	.byte	0x03, 0x19
        /*00b6*/ 	.short	0x0038


	//----- nvinfo : EIATTR_PARAM_CBANK
	.align		4
        /*00b8*/ 	.byte	0x04, 0x0a
        /*00ba*/ 	.short	(.L_53 - .L_52)
	.align		4
.L_52:
        /*00bc*/ 	.word	index@(.nv.constant0._Z24scatter_all_output_majoriiiPKiiPKfS0_Pf)
        /*00c0*/ 	.short	0x0380
        /*00c2*/ 	.short	0x0038


	//----- nvinfo : EIATTR_SW_WAR
	.align		4
.L_53:
        /*00c4*/ 	.byte	0x04, 0x36
        /*00c6*/ 	.short	(.L_55 - .L_54)
.L_54:
        /*00c8*/ 	.word	0x00000008
.L_55:


//--------------------- .nv.info._Z7scatteriiiPKfPKiPf --------------------------
	.section	.nv.info._Z7scatteriiiPKfPKiPf,"",@"SHT_CUDA_INFO"
	.sectionflags	@""
	.align	4


	//----- nvinfo : EIATTR_CUDA_API_VERSION
	.align		4
        /*0000*/ 	.byte	0x04, 0x37
        /*0002*/ 	.short	(.L_57 - .L_56)
.L_56:
        /*0004*/ 	.word	0x00000082


	//----- nvinfo : EIATTR_KPARAM_INFO
	.align		4
.L_57:
        /*0008*/ 	.byte	0x04, 0x17
        /*000a*/ 	.short	(.L_59 - .L_58)
.L_58:
        /*000c*/ 	.word	0x00000000
        /*0010*/ 	.short	0x0005
        /*0012*/ 	.short	0x0020
        /*0014*/ 	.byte	0x00, 0xf5, 0x21, 0x00


	//----- nvinfo : EIATTR_KPARAM_INFO
	.align		4
.L_59:
        /*0018*/ 	.byte	0x04, 0x17
        /*001a*/ 	.short	(.L_61 - .L_60)
.L_60:
        /*001c*/ 	.word	0x00000000
        /*0020*/ 	.short	0x0004
        /*0022*/ 	.short	0x0018
        /*0024*/ 	.byte	0x00, 0xf5, 0x21, 0x00


	//----- nvinfo : EIATTR_KPARAM_INFO
	.align		4
.L_61:
        /*0028*/ 	.byte	0x04, 0x17
        /*002a*/ 	.short	(.L_63 - .L_62)
.L_62:
        /*002c*/ 	.word	0x00000000
        /*0030*/ 	.short	0x0003
        /*0032*/ 	.short	0x0010
        /*0034*/ 	.byte	0x00, 0xf5, 0x21, 0x00


	//----- nvinfo : EIATTR_KPARAM_INFO
	.align		4
.L_63:
        /*0038*/ 	.byte	0x04, 0x17
        /*003a*/ 	.short	(.L_65 - .L_64)
.L_64:
        /*003c*/ 	.word	0x00000000
        /*0040*/ 	.short	0x0002
        /*0042*/ 	.short	0x0008
        /*0044*/ 	.byte	0x00, 0xf0, 0x11, 0x00


	//----- nvinfo : EIATTR_KPARAM_INFO
	.align		4
.L_65:
        /*0048*/ 	.byte	0x04, 0x17
        /*004a*/ 	.short	(.L_67 - .L_66)
.L_66:
        /*004c*/ 	.word	0x00000000
        /*0050*/ 	.short	0x0001
        /*0052*/ 	.short	0x0004
        /*0054*/ 	.byte	0x00, 0xf0, 0x11, 0x00


	//----- nvinfo : EIATTR_KPARAM_INFO
	.align		4
.L_67:
        /*0058*/ 	.byte	0x04, 0x17
        /*005a*/ 	.short	(.L_69 - .L_68)
.L_68:
        /*005c*/ 	.word	0x00000000
        /*0060*/ 	.short	0x0000
        /*0062*/ 	.short	0x0000
        /*0064*/ 	.byte	0x00, 0xf0, 0x11, 0x00


	//----- nvinfo : EIATTR_SPARSE_MMA_MASK
	.align		4
.L_69:
        /*0068*/ 	.byte	0x03, 0x50
        /*006a*/ 	.short	0x0000


	//----- nvinfo : EIATTR_MAXREG_COUNT
	.align		4
        /*006c*/ 	.byte	0x03, 0x1b
        /*006e*/ 	.short	0x00ff


	//----- nvinfo : EIATTR_NUM_BARRIERS
	.align		4
        /*0070*/ 	.byte	0x02, 0x4c
        /*0072*/ 	.byte	0x01
	.zero		1


	//----- nvinfo : EIATTR_MERCURY_ISA_VERSION
	.align		4
        /*0074*/ 	.byte	0x03, 0x5f
        /*0076*/ 	.short	0x0101


	//----- nvinfo : EIATTR_VRC_CTA_INIT_COUNT
	.align		4
        /*0078*/ 	.byte	0x02, 0x4a
	.zero		1
	.zero		1


	//----- nvinfo : EIATTR_EXIT_INSTR_OFFSETS
	.align		4
        /*007c*/ 	.byte	0x04, 0x1c
        /*007e*/ 	.short	(.L_71 - .L_70)


	//   ....[0]....
.L_70:
        /*0080*/ 	.word	0x000002e0


	//   ....[1]....
        /*0084*/ 	.word	0x00000540


	//----- nvinfo : EIATTR_CBANK_PARAM_SIZE
	.align		4
.L_71:
        /*0088*/ 	.byte	0x03, 0x19
        /*008a*/ 	.short	0x0028


	//----- nvinfo : EIATTR_PARAM_CBANK
	.align		4
        /*008c*/ 	.byte	0x04, 0x0a
        /*008e*/ 	.short	(.L_73 - .L_72)
	.align		4
.L_72:
        /*0090*/ 	.word	index@(.nv.constant0._Z7scatteriiiPKfPKiPf)
        /*0094*/ 	.short	0x0380
        /*0096*/ 	.short	0x0028


	//----- nvinfo : EIATTR_SW_WAR
	.align		4
.L_73:
        /*0098*/ 	.byte	0x04, 0x36
        /*009a*/ 	.short	(.L_75 - .L_74)
.L_74:
        /*009c*/ 	.word	0x00000008
.L_75:


//--------------------- .nv.info._Z32gather_all_input_major_coalescediiiPKiiPfS0_S1_ --------------------------
	.section	.nv.info._Z32gather_all_input_major_coalescediiiPKiiPfS0_S1_,"",@"SHT_CUDA_INFO"
	.sectionflags	@""
	.align	4


	//----- nvinfo : EIATTR_CUDA_API_VERSION
	.align		4
        /*0000*/ 	.byte	0x04, 0x37
        /*0002*/ 	.short	(.L_77 - .L_76)
.L_76:
        /*0004*/ 	.word	0x00000082


	//----- nvinfo : EIATTR_KPARAM_INFO
	.align		4
.L_77:
        /*0008*/ 	.byte	0x04, 0x17
        /*000a*/ 	.short	(.L_79 - .L_78)
.L_78:
        /*000c*/ 	.word	0x00000000
        /*0010*/ 	.short	0x0007
        /*0012*/ 	.short	0x0030
        /*0014*/ 	.byte	0x00, 0xf5, 0x21, 0x00


	//----- nvinfo : EIATTR_KPARAM_INFO
	.align		4
.L_79:
        /*0018*/ 	.byte	0x04, 0x17
        /*001a*/ 	.short	(.L_81 - .L_80)
.L_80:
        /*001c*/ 	.word	0x00000000
        /*0020*/ 	.short	0x0006
        /*0022*/ 	.short	0x0028
        /*0024*/ 	.byte	0x00, 0xf5, 0x21, 0x00


	//----- nvinfo : EIATTR_KPARAM_INFO
	.align		4
.L_81:
        /*0028*/ 	.byte	0x04, 0x17
        /*002a*/ 	.short	(.L_83 - .L_82)
.L_82:
        /*002c*/ 	.word	0x00000000
        /*0030*/ 	.short	0x0005
        /*0032*/ 	.short	0x0020
        /*0034*/ 	.byte	0x00, 0xf5, 0x21, 0x00


	//----- nvinfo : EIATTR_KPARAM_INFO
	.align		4
.L_83:
        /*0038*/ 	.byte	0x04, 0x17
        /*003a*/ 	.short	(.L_85 - .L_84)
.L_84:
        /*003c*/ 	.word	0x00000000
        /*0040*/ 	.short	0x0004
        /*0042*/ 	.short	0x0018
        /*0044*/ 	.byte	0x00, 0xf0, 0x11, 0x00


	//----- nvinfo : EIATTR_KPARAM_INFO
	.align		4
.L_85:
        /*0048*/ 	.byte	0x04, 0x17
        /*004a*/ 	.short	(.L_87 - .L_86)
.L_86:
        /*004c*/ 	.word	0x00000000
        /*0050*/ 	.short	0x0003
        /*0052*/ 	.short	0x0010
        /*0054*/ 	.byte	0x00, 0xf5, 0x21, 0x00


	//----- nvinfo : EIATTR_KPARAM_INFO
	.align		4
.L_87:
        /*0058*/ 	.byte	0x04, 0x17
        /*005a*/ 	.short	(.L_89 - .L_88)
.L_88:
        /*005c*/ 	.word	0x00000000
        /*0060*/ 	.short	0x0002
        /*0062*/ 	.short	0x0008
        /*0064*/ 	.byte	0x00, 0xf0, 0x11, 0x00


	//----- nvinfo : EIATTR_KPARAM_INFO
	.align		4
.L_89:
        /*0068*/ 	.byte	0x04, 0x17
        /*006a*/ 	.short	(.L_91 - .L_90)
.L_90:
        /*006c*/ 	.word	0x00000000
        /*0070*/ 	.short	0x0001
        /*0072*/ 	.short	0x0004
        /*0074*/ 	.byte	0x00, 0xf0, 0x11, 0x00


	//----- nvinfo : EIATTR_KPARAM_INFO
	.align		4
.L_91:
        /*0078*/ 	.byte	0x04, 0x17
        /*007a*/ 	.short	(.L_93 - .L_92)
.L_92:
        /*007c*/ 	.word	0x00000000
        /*0080*/ 	.short	0x0000
        /*0082*/ 	.short	0x0000
        /*0084*/ 	.byte	0x00, 0xf0, 0x11, 0x00


	//----- nvinfo : EIATTR_SPARSE_MMA_MASK
	.align		4
.L_93:
        /*0088*/ 	.byte	0x03, 0x50
        /*008a*/ 	.short	0x0000


	//----- nvinfo : EIATTR_MAXREG_COUNT
	.align		4
        /*008c*/ 	.byte	0x03, 0x1b
        /*008e*/ 	.short	0x00ff


	//----- nvinfo : EIATTR_MERCURY_ISA_VERSION
	.align		4
        /*0090*/ 	.byte	0x03, 0x5f
        /*0092*/ 	.short	0x0101


	//----- nvinfo : EIATTR_VRC_CTA_INIT_COUNT
	.align		4
        /*0094*/ 	.byte	0x02, 0x4a
	.zero		1
	.zero		1


	//----- nvinfo : EIATTR_EXIT_INSTR_OFFSETS
	.align		4
        /*0098*/ 	.byte	0x04, 0x1c
        /*009a*/ 	.short	(.L_95 - .L_94)


	//   ....[0]....
.L_94:
        /*009c*/ 	.word	0x00000230


	//   ....[1]....
        /*00a0*/ 	.word	0x00000260


	//   ....[2]....
        /*00a4*/ 	.word	0x000003b0


	//   ....[3]....
        /*00a8*/ 	.word	0x000004c0


	//----- nvinfo : EIATTR_CRS_STACK_SIZE
	.align		4
.L_95:
        /*00ac*/ 	.byte	0x04, 0x1e
        /*00ae*/ 	.short	(.L_97 - .L_96)
.L_96:
        /*00b0*/ 	.word	0x00000000


	//----- nvinfo : EIATTR_CBANK_PARAM_SIZE
	.align		4
.L_97:
        /*00b4*/ 	.byte	0x03, 0x19
        /*00b6*/ 	.short	0x0038


	//----- nvinfo : EIATTR_PARAM_CBANK
	.align		4
        /*00b8*/ 	.byte	0x04, 0x0a
        /*00ba*/ 	.short	(.L_99 - .L_98)
	.align		4
.L_98:
        /*00bc*/ 	.word	index@(.nv.constant0._Z32gather_all_input_major_coalescediiiPKiiPfS0_S1_)
        /*00c0*/ 	.short	0x0380
        /*00c2*/ 	.short	0x0038


	//----- nvinfo : EIATTR_SW_WAR
	.align		4
.L_99:
        /*00c4*/ 	.byte	0x04, 0x36
        /*00c6*/ 	.short	(.L_101 - .L_100)
.L_100:
        /*00c8*/ 	.word	0x00000008
.L_101:


//--------------------- .nv.info._Z22gather_all_input_majoriiiPKiiPKfS0_Pf --------------------------
	.section	.nv.info._Z22gather_all_input_majoriiiPKiiPKfS0_Pf,"",@"SHT_CUDA_INFO"
	.sectionflags	@""
	.align	4


	//----- nvinfo : EIATTR_CUDA_API_VERSION
	.align		4
        /*0000*/ 	.byte	0x04, 0x37
        /*0002*/ 	.short	(.L_103 - .L_102)
.L_102:
        /*0004*/ 	.word	0x00000082


	//----- nvinfo : EIATTR_KPARAM_INFO
	.align		4
.L_103:
        /*0008*/ 	.byte	0x04, 0x17
        /*000a*/ 	.short	(.L_105 - .L_104)
.L_104:
        /*000c*/ 	.word	0x00000000
        /*0010*/ 	.short	0x0007
        /*0012*/ 	.short	0x0030
        /*0014*/ 	.byte	0x00, 0xf5, 0x21, 0x00


	//----- nvinfo : EIATTR_KPARAM_INFO
	.align		4
.L_105:
        /*0018*/ 	.byte	0x04, 0x17
        /*001a*/ 	.short	(.L_107 - .L_106)
.L_106:
        /*001c*/ 	.word	0x00000000
        /*0020*/ 	.short	0x0006
        /*0022*/ 	.short	0x0028
        /*0024*/ 	.byte	0x00, 0xf5, 0x21, 0x00


	//----- nvinfo : EIATTR_KPARAM_INFO
	.align		4
.L_107:
        /*0028*/ 	.byte	0x04, 0x17
        /*002a*/ 	.short	(.L_109 - .L_108)
.L_108:
        /*002c*/ 	.word	0x00000000
        /*0030*/ 	.short	0x0005
        /*0032*/ 	.short	0x0020
        /*0034*/ 	.byte	0x00, 0xf5, 0x21, 0x00


	//----- nvinfo : EIATTR_KPARAM_INFO
	.align		4
.L_109:
        /*0038*/ 	.byte	0x04, 0x17
        /*003a*/ 	.short	(.L_111 - .L_110)
.L_110:
        /*003c*/ 	.word	0x00000000
        /*0040*/ 	.short	0x0004
        /*0042*/ 	.short	0x0018
        /*0044*/ 	.byte	0x00, 0xf0, 0x11, 0x00


	//----- nvinfo : EIATTR_KPARAM_INFO
	.align		4
.L_111:
        /*0048*/ 	.byte	0x04, 0x17
        /*004a*/ 	.short	(.L_113 - .L_112)
.L_112:
        /*004c*/ 	.word	0x00000000
        /*0050*/ 	.short	0x0003
        /*0052*/ 	.short	0x0010
        /*0054*/ 	.byte	0x00, 0xf5, 0x21, 0x00


	//----- nvinfo : EIATTR_KPARAM_INFO
	.align		4
.L_113:
        /*0058*/ 	.byte	0x04, 0x17
        /*005a*/ 	.short	(.L_115 - .L_114)
.L_114:
        /*005c*/ 	.word	0x00000000
        /*0060*/ 	.short	0x0002
        /*0062*/ 	.short	0x0008
        /*0064*/ 	.byte	0x00, 0xf0, 0x11, 0x00


	//----- nvinfo : EIATTR_KPARAM_INFO
	.align		4
.L_115:
        /*0068*/ 	.byte	0x04, 0x17
        /*006a*/ 	.short	(.L_117 - .L_116)
.L_116:
        /*006c*/ 	.word	0x00000000
        /*0070*/ 	.short	0x0001
        /*0072*/ 	.short	0x0004
        /*0074*/ 	.byte	0x00, 0xf0, 0x11, 0x00


	//----- nvinfo : EIATTR_KPARAM_INFO
	.align		4
.L_117:
        /*0078*/ 	.byte	0x04, 0x17
        /*007a*/ 	.short	(.L_119 - .L_118)
.L_118:
        /*007c*/ 	.word	0x00000000
        /*0080*/ 	.short	0x0000
        /*0082*/ 	.short	0x0000
        /*0084*/ 	.byte	0x00, 0xf0, 0x11, 0x00


	//----- nvinfo : EIATTR_SPARSE_MMA_MASK
	.align		4
.L_119:
        /*0088*/ 	.byte	0x03, 0x50
        /*008a*/ 	.short	0x0000


	//----- nvinfo : EIATTR_MAXREG_COUNT
	.align		4
        /*008c*/ 	.byte	0x03, 0x1b
        /*008e*/ 	.short	0x00ff


	//----- nvinfo : EIATTR_MERCURY_ISA_VERSION
	.align		4
        /*0090*/ 	.byte	0x03, 0x5f
        /*0092*/ 	.short	0x0101


	//----- nvinfo : EIATTR_VRC_CTA_INIT_COUNT
	.align		4
        /*0094*/ 	.byte	0x02, 0x4a
	.zero		1
	.zero		1


	//----- nvinfo : EIATTR_EXIT_INSTR_OFFSETS
	.align		4
        /*0098*/ 	.byte	0x04, 0x1c
        /*009a*/ 	.short	(.L_121 - .L_120)


	//   ....[0]....
.L_120:
        /*009c*/ 	.word	0x00000200


	//   ....[1]....
        /*00a0*/ 	.word	0x00000230


	//   ....[2]....
        /*00a4*/ 	.word	0x00000370


	//   ....[3]....
        /*00a8*/ 	.word	0x00000480


	//----- nvinfo : EIATTR_CRS_STACK_SIZE
	.align		4
.L_121:
        /*00ac*/ 	.byte	0x04, 0x1e
        /*00ae*/ 	.short	(.L_123 - .L_122)
.L_122:
        /*00b0*/ 	.word	0x00000000


	//----- nvinfo : EIATTR_CBANK_PARAM_SIZE
	.align		4
.L_123:
        /*00b4*/ 	.byte	0x03, 0x19
        /*00b6*/ 	.short	0x0038


	//----- nvinfo : EIATTR_PARAM_CBANK
	.align		4
        /*00b8*/ 	.byte	0x04, 0x0a
        /*00ba*/ 	.short	(.L_125 - .L_124)
	.align		4
.L_124:
        /*00bc*/ 	.word	index@(.nv.constant0._Z22gather_all_input_majoriiiPKiiPKfS0_Pf)
        /*00c0*/ 	.short	0x0380
        /*00c2*/ 	.short	0x0038


	//----- nvinfo : EIATTR_SW_WAR
	.align		4
.L_125:
        /*00c4*/ 	.byte	0x04, 0x36
        /*00c6*/ 	.short	(.L_127 - .L_126)
.L_126:
        /*00c8*/ 	.word	0x00000008
.L_127:


//--------------------- .nv.info._Z6gatheriiiPKfPKiPf --------------------------
	.section	.nv.info._Z6gatheriiiPKfPKiPf,"",@"SHT_CUDA_INFO"
	.sectionflags	@""
	.align	4


	//----- nvinfo : EIATTR_CUDA_API_VERSION
	.align		4
        /*0000*/ 	.byte	0x04, 0x37
        /*0002*/ 	.short	(.L_129 - .L_128)
.L_128:
        /*0004*/ 	.word	0x00000082


	//----- nvinfo : EIATTR_KPARAM_INFO
	.align		4
.L_129:
        /*0008*/ 	.byte	0x04, 0x17
        /*000a*/ 	.short	(.L_131 - .L_130)
.L_130:
        /*000c*/ 	.word	0x00000000
        /*0010*/ 	.short	0x0005
        /*0012*/ 	.short	0x0020
        /*0014*/ 	.byte	0x00, 0xf5, 0x21, 0x00


	//----- nvinfo : EIATTR_KPARAM_INFO
	.align		4
.L_131:
        /*0018*/ 	.byte	0x04, 0x17
        /*001a*/ 	.short	(.L_133 - .L_132)
.L_132:
        /*001c*/ 	.word	0x00000000
        /*0020*/ 	.short	0x0004
        /*0022*/ 	.short	0x0018
        /*0024*/ 	.byte	0x00, 0xf5, 0x21, 0x00


	//----- nvinfo : EIATTR_KPARAM_INFO
	.align		4
.L_133:
        /*0028*/ 	.byte	0x04, 0x17
        /*002a*/ 	.short	(.L_135 - .L_134)
.L_134:
        /*002c*/ 	.word	0x00000000
        /*0030*/ 	.short	0x0003
        /*0032*/ 	.short	0x0010
        /*0034*/ 	.byte	0x00, 0xf5, 0x21, 0x00


	//----- nvinfo : EIATTR_KPARAM_INFO
	.align		4
.L_135:
        /*0038*/ 	.byte	0x04, 0x17
        /*003a*/ 	.short	(.L_137 - .L_136)
.L_136:
        /*003c*/ 	.word	0x00000000
        /*0040*/ 	.short	0x0002
        /*0042*/ 	.short	0x0008
        /*0044*/ 	.byte	0x00, 0xf0, 0x11, 0x00


	//----- nvinfo : EIATTR_KPARAM_INFO
	.align		4
.L_137:
        /*0048*/ 	.byte	0x04, 0x17
        /*004a*/ 	.short	(.L_139 - .L_138)
.L_138:
        /*004c*/ 	.word	0x00000000
        /*0050*/ 	.short	0x0001
        /*0052*/ 	.short	0x0004
        /*0054*/ 	.byte	0x00, 0xf0, 0x11, 0x00


	//----- nvinfo : EIATTR_KPARAM_INFO
	.align		4
.L_139:
        /*0058*/ 	.byte	0x04, 0x17
        /*005a*/ 	.short	(.L_141 - .L_140)
.L_140:
        /*005c*/ 	.word	0x00000000
        /*0060*/ 	.short	0x0000
        /*0062*/ 	.short	0x0000
        /*0064*/ 	.byte	0x00, 0xf0, 0x11, 0x00


	//----- nvinfo : EIATTR_SPARSE_MMA_MASK
	.align		4
.L_141:
        /*0068*/ 	.byte	0x03, 0x50
        /*006a*/ 	.short	0x0000


	//----- nvinfo : EIATTR_MAXREG_COUNT
	.align		4
        /*006c*/ 	.byte	0x03, 0x1b
        /*006e*/ 	.short	0x00ff


	//----- nvinfo : EIATTR_NUM_BARRIERS
	.align		4
        /*0070*/ 	.byte	0x02, 0x4c
        /*0072*/ 	.byte	0x01
	.zero		1


	//----- nvinfo : EIATTR_MERCURY_ISA_VERSION
	.align		4
        /*0074*/ 	.byte	0x03, 0x5f
        /*0076*/ 	.short	0x0101


	//----- nvinfo : EIATTR_VRC_CTA_INIT_COUNT
	.align		4
        /*0078*/ 	.byte	0x02, 0x4a
	.zero		1
	.zero		1


	//----- nvinfo : EIATTR_EXIT_INSTR_OFFSETS
	.align		4
        /*007c*/ 	.byte	0x04, 0x1c
        /*007e*/ 	.short	(.L_143 - .L_142)


	//   ....[0]....
.L_142:
        /*0080*/ 	.word	0x000002e0


	//   ....[1]....
        /*0084*/ 	.word	0x000004f0


	//   ....[2]....
        /*0088*/ 	.word	0x00000580


	//----- nvinfo : EIATTR_CBANK_PARAM_SIZE
	.align		4
.L_143:
        /*008c*/ 	.byte	0x03, 0x19
        /*008e*/ 	.short	0x0028


	//----- nvinfo : EIATTR_PARAM_CBANK
	.align		4
        /*0090*/ 	.byte	0x04, 0x0a
        /*0092*/ 	.short	(.L_145 - .L_144)
	.align		4
.L_144:
        /*0094*/ 	.word	index@(.nv.constant0._Z6gatheriiiPKfPKiPf)
        /*0098*/ 	.short	0x0380
        /*009a*/ 	.short	0x0028


	//----- nvinfo : EIATTR_SW_WAR
	.align		4
.L_145:
        /*009c*/ 	.byte	0x04, 0x36
        /*009e*/ 	.short	(.L_147 - .L_146)
.L_146:
        /*00a0*/ 	.word	0x00000008
.L_147:


//--------------------- .nv.callgraph             --------------------------
	.section	.nv.callgraph,"",@"SHT_CUDA_CALLGRAPH"
	.align	4
	.sectionentsize	8
	.align		4
        /*0000*/ 	.word	0x00000000
	.align		4
        /*0004*/ 	.word	0xffffffff
	.align		4
        /*0008*/ 	.word	0x00000000
	.align		4
        /*000c*/ 	.word	0xfffffffe
	.align		4
        /*0010*/ 	.word	0x00000000
	.align		4
        /*0014*/ 	.word	0xfffffffd
	.align		4
        /*0018*/ 	.word	0x00000000
	.align		4
        /*001c*/ 	.word	0xfffffffc


//--------------------- .text._Z24scatter_all_output_majoriiiPKiiPKfS0_Pf --------------------------
	.section	.text._Z24scatter_all_output_majoriiiPKiiPKfS0_Pf,"ax",@progbits
	.align	128
        .global         _Z24scatter_all_output_majoriiiPKiiPKfS0_Pf
        .type           _Z24scatter_all_output_majoriiiPKiiPKfS0_Pf,@function
        .size           _Z24scatter_all_output_majoriiiPKiiPKfS0_Pf,(.L_x_14 - _Z24scatter_all_output_majoriiiPKiiPKfS0_Pf)
        .other          _Z24scatter_all_output_majoriiiPKiiPKfS0_Pf,@"STO_CUDA_ENTRY STV_DEFAULT"
_Z24scatter_all_output_majoriiiPKiiPKfS0_Pf:
.text._Z24scatter_all_output_majoriiiPKiiPKfS0_Pf:
[----:B------:R-:W-:Y:S08]  /*0000*/  LDC R1, c[0x0][0x37c] ;  /* 0x0000df00ff017b82 */ /* 0x000ff00000000800 */
[----:B------:R-:W0:Y:S01]  /*0010*/  LDC R9, c[0x0][0x398] ;  /* 0x0000e600ff097b82 */ /* 0x000e220000000800 */
[----:B------:R-:W1:Y:S07]  /*0020*/  S2R R5, SR_TID.X ;  /* 0x0000000000057919 */ /* 0x000e6e0000002100 */
[----:B------:R-:W1:Y:S08]  /*0030*/  S2UR UR4, SR_CTAID.X ;  /* 0x00000000000479c3 */ /* 0x000e700000002500 */
[----:B------:R-:W1:Y:S01]  /*0040*/  LDC R0, c[0x0][0x360] ;  /* 0x0000d800ff007b82 */ /* 0x000e620000000800 */
[----:B0-----:R-:W-:-:S04]  /*0050*/  IABS R7, R9 ;  /* 0x0000000900077213 */ /* 0x001fc80000000000 */
[----:B------:R-:W0:Y:S01]  /*0060*/  I2F.RP R4, R7 ;  /* 0x0000000700047306 */ /* 0x000e220000209400 */
[----:B-1----:R-:W-:Y:S01]  /*0070*/  IMAD R0, R0, UR4, R5 ;  /* 0x0000000400007c24 */ /* 0x002fe2000f8e0205 */
[----:B------:R-:W1:Y:S06]  /*0080*/  LDCU UR4, c[0x0][0x380] ;  /* 0x00007000ff0477ac */ /* 0x000e6c0008000800 */
[----:B0-----:R-:W0:Y:S02]  /*0090*/  MUFU.RCP R4, R4 ;  /* 0x0000000400047308 */ /* 0x001e240000001000 */
[----:B0-----:R-:W-:-:S02]  /*00a0*/  IADD3 R2, PT, PT, R4, 0xffffffe, RZ ;  /* 0x0ffffffe04027810 */ /* 0x001fc40007ffe0ff */
[----:B------:R-:W-:-:S04]  /*00b0*/  IABS R4, R0 ;  /* 0x0000000000047213 */ /* 0x000fc80000000000 */
[----:B------:R0:W2:Y:S02]  /*00c0*/  F2I.FTZ.U32.TRUNC.NTZ R3, R2 ;  /* 0x0000000200037305 */ /* 0x0000a4000021f000 */
[----:B0-----:R-:W-:Y:S01]  /*00d0*/  IMAD.MOV.U32 R2, RZ, RZ, RZ ;  /* 0x000000ffff027224 */ /* 0x001fe200078e00ff */
[----:B--2---:R-:W-:-:S05]  /*00e0*/  IADD3 R6, PT, PT, RZ, -R3, RZ ;  /* 0x80000003ff067210 */ /* 0x004fca0007ffe0ff */
[----:B------:R-:W-:-:S04]  /*00f0*/  IMAD R5, R6, R7, RZ ;  /* 0x0000000706057224 */ /* 0x000fc800078e02ff */
[----:B------:R-:W-:-:S06]  /*0100*/  IMAD.HI.U32 R3, R3, R5, R2 ;  /* 0x0000000503037227 */ /* 0x000fcc00078e0002 */
[----:B------:R-:W-:-:S05]  /*0110*/  IMAD.HI.U32 R3, R3, R4, RZ ;  /* 0x0000000403037227 */ /* 0x000fca00078e00ff */
[----:B------:R-:W-:-:S05]  /*0120*/  IADD3 R5, PT, PT, -R3, RZ, RZ ;  /* 0x000000ff03057210 */ /* 0x000fca0007ffe1ff */
[----:B------:R-:W-:-:S05]  /*0130*/  IMAD R2, R7, R5, R4 ;  /* 0x0000000507027224 */ /* 0x000fca00078e0204 */
[----:B------:R-:W-:-:S13]  /*0140*/  ISETP.GT.U32.AND P2, PT, R7, R2, PT ;  /* 0x000000020700720c */ /* 0x000fda0003f44070 */
[----:B------:R-:W-:Y:S01]  /*0150*/  @!P2 IMAD.IADD R2, R2, 0x1, -R7 ;  /* 0x000000010202a824 */ /* 0x000fe200078e0a07 */
[----:B------:R-:W-:Y:S02]  /*0160*/  @!P2 IADD3 R3, PT, PT, R3, 0x1, RZ ;  /* 0x000000010303a810 */ /* 0x000fe40007ffe0ff */
[----:B------:R-:W-:Y:S02]  /*0170*/  ISETP.NE.AND P2, PT, R9, RZ, PT ;  /* 0x000000ff0900720c */ /* 0x000fe40003f45270 */
[----:B------:R-:W-:Y:S02]  /*0180*/  ISETP.GE.U32.AND P0, PT, R2, R7, PT ;  /* 0x000000070200720c */ /* 0x000fe40003f06070 */
[----:B------:R-:W-:-:S04]  /*0190*/  LOP3.LUT R2, R0, R9, RZ, 0x3c, !PT ;  /* 0x0000000900027212 */ /* 0x000fc800078e3cff */
[----:B------:R-:W-:-:S07]  /*01a0*/  ISETP.GE.AND P1, PT, R2, RZ, PT ;  /* 0x000000ff0200720c */ /* 0x000fce0003f26270 */
[----:B------:R-:W-:-:S05]  /*01b0*/  @P0 VIADD R3, R3, 0x1 ;  /* 0x0000000103030836 */ /* 0x000fca0000000000 */
[----:B------:R-:W-:-:S05]  /*01c0*/  MOV R11, R3 ;  /* 0x00000003000b7202 */ /* 0x000fca0000000f00 */
[----:B------:R-:W-:Y:S01]  /*01d0*/  @!P1 IMAD.MOV R11, RZ, RZ, -R11 ;  /* 0x000000ffff0b9224 */ /* 0x000fe200078e0a0b */
[----:B------:R-:W-:-:S04]  /*01e0*/  @!P2 LOP3.LUT R11, RZ, R9, RZ, 0x33, !PT ;  /* 0x00000009ff0ba212 */ /* 0x000fc800078e33ff */
[----:B-1----:R-:W-:-:S13]  /*01f0*/  ISETP.GE.AND P0, PT, R11, UR4, PT ;  /* 0x000000040b007c0c */ /* 0x002fda000bf06270 */
[----:B------:R-:W-:Y:S05]  /*0200*/  @P0 EXIT ;  /* 0x000000000000094d */ /* 0x000fea0003800000 */
[----:B------:R-:W0:Y:S02]  /*0210*/  LDC R10, c[0x0][0x384] ;  /* 0x0000e100ff0a7b82 */ /* 0x000e240000000800 */
[----:B0-----:R-:W-:-:S13]  /*0220*/  ISETP.GE.AND P0, PT, R10, 0x2, PT ;  /* 0x000000020a00780c */ /* 0x001fda0003f06270 */
[----:B------:R-:W-:Y:S05]  /*0230*/  @!P0 EXIT ;  /* 0x000000000000894d */ /* 0x000fea0003800000 */
[----:B------:R-:W0:Y:S01]  /*0240*/  LDC.64 R12, c[0x0][0x3b0] ;  /* 0x0000ec00ff0c7b82 */ /* 0x000e220000000a00 */
[----:B------:R-:W-:Y:S01]  /*0250*/  IADD3 R8, PT, PT, -R11, RZ, RZ ;  /* 0x000000ff0b087210 */ /* 0x000fe20007ffe1ff */
[----:B------:R-:W-:Y:S01]  /*0260*/  VIADD R10, R10, 0xffffffff ;  /* 0xffffffff0a0a7836 */ /* 0x000fe20000000000 */
[----:B------:R-:W1:Y:S03]  /*0270*/  LDCU.64 UR6, c[0x0][0x358] ;  /* 0x00006b00ff0677ac */ /* 0x000e660008000a00 */
[----:B------:R-:W-:Y:S01]  /*0280*/  IMAD R0, R9, R8, R0 ;  /* 0x0000000809007224 */ /* 0x000fe200078e0200 */
[----:B------:R-:W2:Y:S01]  /*0290*/  LDCU UR8, c[0x0][0x398] ;  /* 0x00007300ff0877ac */ /* 0x000ea20008000800 */
[----:B------:R-:W3:Y:S01]  /*02a0*/  LDC.64 R2, c[0x0][0x3a8] ;  /* 0x0000ea00ff027b82 */ /* 0x000ee20000000a00 */
[C---:B------:R-:W-:Y:S02]  /*02b0*/  IMAD R14, R11.reuse, R10, RZ ;  /* 0x0000000a0b0e7224 */ /* 0x040fe400078e02ff */
[----:B------:R-:W-:Y:S01]  /*02c0*/  IMAD R9, R11, R9, R0 ;  /* 0x000000090b097224 */ /* 0x000fe200078e0200 */
[----:B------:R-:W4:Y:S04]  /*02d0*/  LDCU UR5, c[0x0][0x388] ;  /* 0x00007100ff0577ac */ /* 0x000f280008000800 */
[----:B------:R-:W1:Y:S01]  /*02e0*/  LDC.64 R4, c[0x0][0x390] ;  /* 0x0000e400ff047b82 */ /* 0x000e620000000a00 */
[----:B------:R-:W-:-:S07]  /*02f0*/  UMOV UR4, URZ ;  /* 0x000000ff00047c82 */ /* 0x000fce0008000000 */
[----:B------:R-:W1:Y:S01]  /*0300*/  LDC.64 R6, c[0x0][0x3a0] ;  /* 0x0000e800ff067b82 */ /* 0x000e620000000a00 */
[----:B0-2-4-:R-:W-:-:S07]  /*0310*/  IMAD.WIDE R8, R9, 0x4, R12 ;  /* 0x0000000409087825 */ /* 0x015fce00078e020c */
.L_x_2:
[----:B0-----:R-:W-:-:S05]  /*0320*/  IADD3 R13, PT, PT, R14, UR4, RZ ;  /* 0x000000040e0d7c10 */ /* 0x001fca000fffe0ff */
[----:B---3--:R-:W-:-:S05]  /*0330*/  IMAD.WIDE R12, R13, 0x4, R2 ;  /* 0x000000040d0c7825 */ /* 0x008fca00078e0202 */
[----:B-1----:R-:W2:Y:S01]  /*0340*/  LDG.E R16, desc[UR6][R12.64] ;  /* 0x000000060c107981 */ /* 0x002ea2000c1e1900 */
[----:B------:R-:W-:Y:S01]  /*0350*/  UIADD3 UR4, UPT, UPT, UR4, 0x1, URZ ;  /* 0x0000000104047890 */ /* 0x000fe2000fffe0ff */
[----:B--2---:R-:W-:-:S13]  /*0360*/  ISETP.GE.AND P0, PT, R16, RZ, PT ;  /* 0x000000ff1000720c */ /* 0x004fda0003f06270 */
[----:B------:R-:W-:Y:S05]  /*0370*/  @!P0 EXIT ;  /* 0x000000000000894d */ /* 0x000fea0003800000 */
[----:B------:R-:W-:-:S05]  /*0380*/  IMAD.HI.U32 R11, R16, 0x71286681, RZ ;  /* 0x71286681100b7827 */ /* 0x000fca00078e00ff */
[----:B------:R-:W-:-:S05]  /*0390*/  SHF.R.U32.HI R11, RZ, 0x13, R11 ;  /* 0x00000013ff0b7819 */ /* 0x000fca000001160b */
[----:B------:R-:W-:-:S06]  /*03a0*/  IMAD.WIDE.U32 R12, R11, 0x4, R4 ;  /* 0x000000040b0c7825 */ /* 0x000fcc00078e0004 */
[----:B------:R-:W2:Y:S01]  /*03b0*/  LDG.E R12, desc[UR6][R12.64] ;  /* 0x000000060c0c7981 */ /* 0x000ea2000c1e1900 */
[----:B------:R-:W-:Y:S01]  /*03c0*/  IMAD R11, R11, -0x12193f, R16 ;  /* 0xffede6c10b0b7824 */ /* 0x000fe200078e0210 */
[----:B------:R-:W-:Y:S01]  /*03d0*/  BSSY.RECONVERGENT B0, `(.L_x_0) ;  /* 0x0000009000007945 */ /* 0x000fe20003800200 */
[----:B------:R-:W-:Y:S02]  /*03e0*/  ISETP.NE.AND P1, PT, R10, UR4, PT ;  /* 0x000000040a007c0c */ /* 0x000fe4000bf25270 */
[----:B--2---:R-:W-:-:S05]  /*03f0*/  IMAD.IADD R11, R11, 0x1, R12 ;  /* 0x000000010b0b7824 */ /* 0x004fca00078e020c */
[----:B------:R-:W-:-:S13]  /*0400*/  ISETP.GE.AND P0, PT, R11, UR5, PT ;  /* 0x000000050b007c0c */ /* 0x000fda000bf06270 */
[----:B------:R-:W-:Y:S05]  /*0410*/  @P0 BRA `(.L_x_1) ;  /* 0x0000000000100947 */ /* 0x000fea0003800000 */
[----:B------:R-:W-:-:S04]  /*0420*/  IMAD R13, R11, UR8, R0 ;  /* 0x000000080b0d7c24 */ /* 0x000fc8000f8e0200 */
[----:B------:R-:W-:-:S06]  /*0430*/  IMAD.WIDE R12, R13, 0x4, R6 ;  /* 0x000000040d0c7825 */ /* 0x000fcc00078e0206 */
[----:B------:R-:W2:Y:S04]  /*0440*/  LDG.E.CONSTANT R13, desc[UR6][R12.64] ;  /* 0x000000060c0d7981 */ /* 0x000ea8000c1e9900 */
[----:B--2---:R0:W-:Y:S02]  /*0450*/  REDG.E.ADD.F32.FTZ.RN.STRONG.GPU desc[UR6][R8.64], R13 ;  /* 0x0000000d080079a6 */ /* 0x0041e4000c12f306 */
.L_x_1:
[----:B------:R-:W-:Y:S05]  /*0460*/  BSYNC.RECONVERGENT B0 ;  /* 0x0000000000007941 */ /* 0x000fea0003800200 */
.L_x_0:
[----:B------:R-:W-:Y:S05]  /*0470*/  @P1 BRA `(.L_x_2) ;  /* 0xfffffffc00a81947 */ /* 0x000fea000383ffff */
[----:B------:R-:W-:Y:S05]  /*0480*/  EXIT ;  /* 0x000000000000794d */ /* 0x000fea0003800000 */
.L_x_3:
[----:B------:R-:W-:-:S00]  /*0490*/  BRA `(.L_x_3) ;  /* 0xfffffffc00fc7947 */ /* 0x000fc0000383ffff */
[----:B------:R-:W-:-:S00]  /*04a0*/  NOP ;  /* 0x0000000000007918 */ /* 0x000fc00000000000 */
        /* <DEDUP_REMOVED lines=13> */
.L_x_14:


//--------------------- .text._Z7scatteriiiPKfPKiPf --------------------------
	.section	.text._Z7scatteriiiPKfPKiPf,"ax",@progbits
	.align	128
        .global         _Z7scatteriiiPKfPKiPf
        .type           _Z7scatteriiiPKfPKiPf,@function
        .size           _Z7scatteriiiPKfPKiPf,(.L_x_15 - _Z7scatteriiiPKfPKiPf)
        .other          _Z7scatteriiiPKfPKiPf,@"STO_CUDA_ENTRY STV_DEFAULT"
_Z7scatteriiiPKfPKiPf:
.text._Z7scatteriiiPKfPKiPf:
[----:B------:R-:W-:Y:S08]  /*0000*/  LDC R1, c[0x0][0x37c] ;  /* 0x0000df00ff017b82 */ /* 0x000ff00000000800 */
[----:B------:R-:W0:Y:S01]  /*0010*/  LDC R0, c[0x0][0x388] ;  /* 0x0000e200ff007b82 */ /* 0x000e220000000800 */
[----:B------:R-:W1:Y:S01]  /*0020*/  S2R R2, SR_TID.X ;  /* 0x0000000000027919 */ /* 0x000e620000002100 */
[----:B------:R-:W2:Y:S06]  /*0030*/  LDCU UR5, c[0x0][0x360] ;  /* 0x00006c00ff0577ac */ /* 0x000eac0008000800 */
[----:B------:R-:W2:Y:S01]  /*0040*/  S2UR UR4, SR_CTAID.X ;  /* 0x00000000000479c3 */ /* 0x000ea20000002500 */
[----:B0-----:R-:W-:Y:S01]  /*0050*/  IABS R9, R0 ;  /* 0x0000000000097213 */ /* 0x001fe20000000000 */
[----:B------:R-:W0:Y:S01]  /*0060*/  I2F.U32.RP R7, R0 ;  /* 0x0000000000077306 */ /* 0x000e220000209000 */
[----:B--2---:R-:W-:-:S07]  /*0070*/  UIMAD UR4, UR4, UR5, URZ ;  /* 0x00000005040472a4 */ /* 0x004fce000f8e02ff */
[----:B------:R-:W2:Y:S01]  /*0080*/  I2F.RP R6, R9 ;  /* 0x0000000900067306 */ /* 0x000ea20000209400 */
[----:B------:R-:W3:Y:S01]  /*0090*/  LDCU UR5, c[0x0][0x384] ;  /* 0x00007080ff0577ac */ /* 0x000ee20008000800 */
[----:B-1----:R-:W-:-:S06]  /*00a0*/  IADD3 R3, PT, PT, R2, UR4, RZ ;  /* 0x0000000402037c10 */ /* 0x002fcc000fffe0ff */
[----:B0-----:R-:W-:Y:S08]  /*00b0*/  MUFU.RCP R7, R7 ;  /* 0x0000000700077308 */ /* 0x001ff00000001000 */
[----:B--2---:R-:W0:Y:S02]  /*00c0*/  MUFU.RCP R6, R6 ;  /* 0x0000000600067308 */ /* 0x004e240000001000 */
[----:B0-----:R-:W-:-:S06]  /*00d0*/  VIADD R4, R6, 0xffffffe ;  /* 0x0ffffffe06047836 */ /* 0x001fcc0000000000 */
[----:B------:R0:W1:Y:S02]  /*00e0*/  F2I.FTZ.U32.TRUNC.NTZ R5, R4 ;  /* 0x0000000400057305 */ /* 0x000064000021f000 */
[----:B0-----:R-:W-:Y:S02]  /*00f0*/  IMAD.MOV.U32 R4, RZ, RZ, RZ ;  /* 0x000000ffff047224 */ /* 0x001fe400078e00ff */
[----:B-1----:R-:W-:-:S04]  /*0100*/  IMAD.MOV R8, RZ, RZ, -R5 ;  /* 0x000000ffff087224 */ /* 0x002fc800078e0a05 */
[----:B------:R-:W-:Y:S01]  /*0110*/  IMAD R11, R8, R9, RZ ;  /* 0x00000009080b7224 */ /* 0x000fe200078e02ff */
[----:B------:R-:W-:-:S03]  /*0120*/  IABS R8, R3 ;  /* 0x0000000300087213 */ /* 0x000fc60000000000 */
[----:B------:R-:W-:-:S06]  /*0130*/  IMAD.HI.U32 R5, R5, R11, R4 ;  /* 0x0000000b05057227 */ /* 0x000fcc00078e0004 */
[----:B------:R-:W-:-:S04]  /*0140*/  IMAD.HI.U32 R6, R5, R8, RZ ;  /* 0x0000000805067227 */ /* 0x000fc800078e00ff */
[----:B------:R-:W-:Y:S01]  /*0150*/  VIADD R5, R7, 0xffffffe ;  /* 0x0ffffffe07057836 */ /* 0x000fe20000000000 */
[----:B------:R-:W-:-:S05]  /*0160*/  IADD3 R4, PT, PT, -R6, RZ, RZ ;  /* 0x000000ff06047210 */ /* 0x000fca0007ffe1ff */
[C---:B------:R-:W-:Y:S01]  /*0170*/  IMAD R4, R9.reuse, R4, R8 ;  /* 0x0000000409047224 */ /* 0x040fe200078e0208 */
[----:B------:R-:W0:Y:S04]  /*0180*/  F2I.FTZ.U32.TRUNC.NTZ R5, R5 ;  /* 0x0000000500057305 */ /* 0x000e28000021f000 */
[----:B------:R-:W-:Y:S01]  /*0190*/  ISETP.GT.U32.AND P1, PT, R9, R4, PT ;  /* 0x000000040900720c */ /* 0x000fe20003f24070 */
[----:B0-----:R-:W-:-:S12]  /*01a0*/  IMAD.MOV R7, RZ, RZ, -R5 ;  /* 0x000000ffff077224 */ /* 0x001fd800078e0a05 */
[-C--:B------:R-:W-:Y:S02]  /*01b0*/  @!P1 IADD3 R4, PT, PT, R4, -R9.reuse, RZ ;  /* 0x8000000904049210 */ /* 0x080fe40007ffe0ff */
[----:B------:R-:W-:Y:S01]  /*01c0*/  @!P1 IADD3 R6, PT, PT, R6, 0x1, RZ ;  /* 0x0000000106069810 */ /* 0x000fe20007ffe0ff */
[-C--:B------:R-:W-:Y:S01]  /*01d0*/  IMAD R7, R7, R0.reuse, RZ ;  /* 0x0000000007077224 */ /* 0x080fe200078e02ff */
[----:B------:R-:W-:Y:S02]  /*01e0*/  ISETP.GE.U32.AND P0, PT, R4, R9, PT ;  /* 0x000000090400720c */ /* 0x000fe40003f06070 */
[-C--:B------:R-:W-:Y:S02]  /*01f0*/  LOP3.LUT R4, R3, R0.reuse, RZ, 0x3c, !PT ;  /* 0x0000000003047212 */ /* 0x080fe400078e3cff */
[----:B------:R-:W-:Y:S02]  /*0200*/  LOP3.LUT R9, RZ, R0, RZ, 0x33, !PT ;  /* 0x00000000ff097212 */ /* 0x000fe400078e33ff */
[----:B------:R-:W-:Y:S01]  /*0210*/  ISETP.GE.AND P2, PT, R4, RZ, PT ;  /* 0x000000ff0400720c */ /* 0x000fe20003f46270 */
[----:B------:R-:W-:-:S06]  /*0220*/  HFMA2 R4, -RZ, RZ, 0, 0 ;  /* 0x00000000ff047431 */ /* 0x000fcc00000001ff */
[----:B------:R-:W-:Y:S01]  /*0230*/  @P0 VIADD R6, R6, 0x1 ;  /* 0x0000000106060836 */ /* 0x000fe20000000000 */
[----:B------:R-:W-:Y:S01]  /*0240*/  ISETP.NE.AND P0, PT, R0, RZ, PT ;  /* 0x000000ff0000720c */ /* 0x000fe20003f05270 */
[----:B------:R-:W-:-:S04]  /*0250*/  IMAD.HI.U32 R8, R5, R7, R4 ;  /* 0x0000000705087227 */ /* 0x000fc800078e0004 */
[----:B------:R-:W-:Y:S02]  /*0260*/  @!P2 IMAD.MOV R6, RZ, RZ, -R6 ;  /* 0x000000ffff06a224 */ /* 0x000fe400078e0a06 */
[----:B------:R-:W-:-:S03]  /*0270*/  IMAD.HI.U32 R4, R8, UR4, RZ ;  /* 0x0000000408047c27 */ /* 0x000fc6000f8e00ff */
[----:B------:R-:W-:Y:S02]  /*0280*/  SEL R13, R9, R6, !P0 ;  /* 0x00000006090d7207 */ /* 0x000fe40004000000 */
[----:B------:R-:W-:Y:S02]  /*0290*/  IADD3 R11, PT, PT, -R4, RZ, RZ ;  /* 0x000000ff040b7210 */ /* 0x000fe40007ffe1ff */
[----:B---3--:R-:W-:Y:S01]  /*02a0*/  ISETP.GE.AND P0, PT, R13, UR5, PT ;  /* 0x000000050d007c0c */ /* 0x008fe2000bf06270 */
[----:B------:R-:W-:Y:S02]  /*02b0*/  IMAD.MOV R4, RZ, RZ, -R13 ;  /* 0x000000ffff047224 */ /* 0x000fe400078e0a0d */
[C---:B------:R-:W-:Y:S02]  /*02c0*/  IMAD R11, R0.reuse, R11, UR4 ;  /* 0x00000004000b7e24 */ /* 0x040fe4000f8e020b */
[----:B------:R-:W-:-:S08]  /*02d0*/  IMAD R10, R0, R4, R3 ;  /* 0x00000004000a7224 */ /* 0x000fd000078e0203 */
[----:B------:R-:W-:Y:S05]  /*02e0*/  @P0 EXIT ;  /* 0x000000000000094d */ /* 0x000fea0003800000 */
[----:B------:R-:W-:Y:S01]  /*02f0*/  ISETP.NE.AND P0, PT, R10, RZ, PT ;  /* 0x000000ff0a00720c */ /* 0x000fe20003f05270 */
[----:B------:R-:W0:Y:S01]  /*0300*/  LDCU.64 UR6, c[0x0][0x358] ;  /* 0x00006b00ff0677ac */ /* 0x000e220008000a00 */
[----:B------:R-:W1:Y:S02]  /*0310*/  LDC.64 R6, c[0x0][0x390] ;  /* 0x0000e400ff067b82 */ /* 0x000e640000000a00 */
[----:B------:R-:W-:-:S13]  /*0320*/  ISETP.NE.AND P0, PT, R2, RZ, P0 ;  /* 0x000000ff0200720c */ /* 0x000fda0000705270 */
[----:B------:R-:W2:Y:S02]  /*0330*/  @!P0 LDC.64 R4, c[0x0][0x398] ;  /* 0x0000e600ff048b82 */ /* 0x000ea40000000a00 */
[----:B--2---:R-:W-:-:S06]  /*0340*/  @!P0 IMAD.WIDE R4, R13, 0x4, R4 ;  /* 0x000000040d048825 */ /* 0x004fcc00078e0204 */
[----:B0-----:R-:W2:Y:S01]  /*0350*/  @!P0 LDG.E R5, desc[UR6][R4.64] ;  /* 0x0000000604058981 */ /* 0x001ea2000c1e1900 */
[----:B------:R-:W-:-:S04]  /*0360*/  IMAD R3, R13, R0, R10 ;  /* 0x000000000d037224 */ /* 0x000fc800078e020a */
[----:B-1----:R-:W-:-:S05]  /*0370*/  IMAD.WIDE R6, R3, 0x4, R6 ;  /* 0x0000000403067825 */ /* 0x002fca00078e0206 */
[----:B------:R0:W3:Y:S01]  /*0380*/  LDG.E.CONSTANT R13, desc[UR6][R6.64] ;  /* 0x00000006060d7981 */ /* 0x0000e2000c1e9900 */
[----:B------:R-:W-:Y:S01]  /*0390*/  ISETP.GE.U32.AND P1, PT, R11, R0, PT ;  /* 0x000000000b00720c */ /* 0x000fe20003f26070 */
[----:B------:R-:W1:Y:S01]  /*03a0*/  S2UR UR5, SR_CgaCtaId ;  /* 0x00000000000579c3 */ /* 0x000e620000008800 */
[----:B------:R-:W-:-:S11]  /*03b0*/  UMOV UR4, 0x400 ;  /* 0x0000040000047882 */ /* 0x000fd60000000000 */
[----:B------:R-:W-:-:S04]  /*03c0*/  @P1 IADD3 R11, PT, PT, R11, -R0, RZ ;  /* 0x800000000b0b1210 */ /* 0x000fc80007ffe0ff */
[----:B------:R-:W-:Y:S01]  /*03d0*/  ISETP.GE.U32.AND P1, PT, R11, R0, PT ;  /* 0x000000000b00720c */ /* 0x000fe20003f26070 */
[----:B-1----:R-:W-:-:S12]  /*03e0*/  ULEA UR4, UR5, UR4, 0x18 ;  /* 0x0000000405047291 */ /* 0x002fd8000f8ec0ff */
[----:B------:R-:W-:Y:S01]  /*03f0*/  @P1 IMAD.IADD R11, R11, 0x1, -R0 ;  /* 0x000000010b0b1824 */ /* 0x000fe200078e0a00 */
[----:B------:R-:W-:-:S04]  /*0400*/  ISETP.NE.U32.AND P1, PT, R0, RZ, PT ;  /* 0x000000ff0000720c */ /* 0x000fc80003f25070 */
[----:B------:R-:W-:-:S04]  /*0410*/  SEL R11, R9, R11, !P1 ;  /* 0x0000000b090b7207 */ /* 0x000fc80004800000 */
[----:B------:R-:W-:-:S05]  /*0420*/  IADD3 R11, PT, PT, R11, R2, RZ ;  /* 0x000000020b0b7210 */ /* 0x000fca0007ffe0ff */
[----:B------:R-:W-:-:S04]  /*0430*/  IMAD.HI.U32 R8, R8, R11, RZ ;  /* 0x0000000b08087227 */ /* 0x000fc800078e00ff */
[----:B------:R-:W-:-:S04]  /*0440*/  IMAD.MOV R2, RZ, RZ, -R8 ;  /* 0x000000ffff027224 */ /* 0x000fc800078e0a08 */
[----:B------:R-:W-:Y:S02]  /*0450*/  IMAD R11, R0, R2, R11 ;  /* 0x00000002000b7224 */ /* 0x000fe400078e020b */
[----:B------:R-:W1:Y:S03]  /*0460*/  LDC.64 R2, c[0x0][0x3a0] ;  /* 0x0000e800ff027b82 */ /* 0x000e660000000a00 */
[----:B------:R-:W-:-:S13]  /*0470*/  ISETP.GE.U32.AND P2, PT, R11, R0, PT ;  /* 0x000000000b00720c */ /* 0x000fda0003f46070 */
[----:B------:R-:W-:Y:S01]  /*0480*/  @P2 IADD3 R11, PT, PT, R11, -R0, RZ ;  /* 0x800000000b0b2210 */ /* 0x000fe20007ffe0ff */
[----:B------:R-:W-:-:S03]  /*0490*/  @P2 VIADD R8, R8, 0x1 ;  /* 0x0000000108082836 */ /* 0x000fc60000000000 */
[----:B------:R-:W-:-:S13]  /*04a0*/  ISETP.GE.U32.AND P3, PT, R11, R0, PT ;  /* 0x000000000b00720c */ /* 0x000fda0003f66070 */
[----:B------:R-:W-:-:S04]  /*04b0*/  @P3 IADD3 R8, PT, PT, R8, 0x1, RZ ;  /* 0x0000000108083810 */ /* 0x000fc80007ffe0ff */
[----:B------:R-:W-:-:S04]  /*04c0*/  SEL R8, R9, R8, !P1 ;  /* 0x0000000809087207 */ /* 0x000fc80004800000 */
[----:B------:R-:W-:-:S05]  /*04d0*/  LEA R8, R8, UR4, 0x2 ;  /* 0x0000000408087c11 */ /* 0x000fca000f8e10ff */
[----:B--2---:R-:W-:Y:S01]  /*04e0*/  @!P0 STS [R8], R5 ;  /* 0x0000000508008388 */ /* 0x004fe20000000800 */
[----:B------:R-:W-:Y:S06]  /*04f0*/  BAR.SYNC.DEFER_BLOCKING 0x0 ;  /* 0x0000000000007b1d */ /* 0x000fec0000010000 */
[----:B0-----:R-:W0:Y:S02]  /*0500*/  LDS R7, [R8] ;  /* 0x0000000008077984 */ /* 0x001e240000000800 */
[----:B0-----:R-:W-:-:S04]  /*0510*/  IMAD R7, R7, R0, R10 ;  /* 0x0000000007077224 */ /* 0x001fc800078e020a */
[----:B-1----:R-:W-:-:S05]  /*0520*/  IMAD.WIDE R2, R7, 0x4, R2 ;  /* 0x0000000407027825 */ /* 0x002fca00078e0202 */
[----:B---3--:R-:W-:Y:S01]  /*0530*/  REDG.E.ADD.F32.FTZ.RN.STRONG.GPU desc[UR6][R2.64], R13 ;  /* 0x0000000d020079a6 */ /* 0x008fe2000c12f306 */
[----:B------:R-:W-:Y:S05]  /*0540*/  EXIT ;  /* 0x000000000000794d */ /* 0x000fea0003800000 */
.L_x_4:
        /* <DEDUP_REMOVED lines=11> */
.L_x_15:


//--------------------- .text._Z32gather_all_input_major_coalescediiiPKiiPfS0_S1_ --------------------------
	.section	.text._Z32gather_all_input_major_coalescediiiPKiiPfS0_S1_,"ax",@progbits
	.align	128
        .global         _Z32gather_all_input_major_coalescediiiPKiiPfS0_S1_
        .type           _Z32gather_all_input_major_coalescediiiPKiiPfS0_S1_,@function
        .size           _Z32gather_all_input_major_coalescediiiPKiiPfS0_S1_,(.L_x_16 - _Z32gather_all_input_major_coalescediiiPKiiPfS0_S1_)
        .other          _Z32gather_all_input_major_coalescediiiPKiiPfS0_S1_,@"STO_CUDA_ENTRY STV_DEFAULT"
_Z32gather_all_input_major_coalescediiiPKiiPfS0_S1_:
.text._Z32gather_all_input_major_coalescediiiPKiiPfS0_S1_:
[----:B------:R-:W-:Y:S08]  /*0000*/  LDC R1, c[0x0][0x37c] ;  /* 0x0000df00ff017b82 */ /* 0x000ff00000000800 */
[----:B------:R-:W0:Y:S01]  /*0010*/  LDC R5, c[0x0][0x398] ;  /* 0x0000e600ff057b82 */ /* 0x000e220000000800 */
[----:B------:R-:W1:Y:S07]  /*0020*/  S2R R6, SR_TID.X ;  /* 0x0000000000067919 */ /* 0x000e6e0000002100 */
[----:B------:R-:W1:Y:S08]  /*0030*/  S2UR UR4, SR_CTAID.X ;  /* 0x00000000000479c3 */ /* 0x000e700000002500 */
[----:B------:R-:W1:Y:S01]  /*0040*/  LDC R7, c[0x0][0x360] ;  /* 0x0000d800ff077b82 */ /* 0x000e620000000800 */
[----:B0-----:R-:W-:-:S04]  /*0050*/  SHF.R.S32.HI R0, RZ, 0x2, R5 ;  /* 0x00000002ff007819 */ /* 0x001fc80000011405 */
[----:B------:R-:W-:-:S04]  /*0060*/  IABS R9, R0 ;  /* 0x0000000000097213 */ /* 0x000fc80000000000 */
[----:B------:R-:W0:Y:S01]  /*0070*/  I2F.RP R4, R9 ;  /* 0x0000000900047306 */ /* 0x000e220000209400 */
[----:B-1----:R-:W-:Y:S01]  /*0080*/  IMAD R7, R7, UR4, R6 ;  /* 0x0000000407077c24 */ /* 0x002fe2000f8e0206 */
[----:B------:R-:W1:Y:S06]  /*0090*/  LDCU UR4, c[0x0][0x380] ;  /* 0x00007000ff0477ac */ /* 0x000e6c0008000800 */
[----:B0-----:R-:W0:Y:S02]  /*00a0*/  MUFU.RCP R4, R4 ;  /* 0x0000000400047308 */ /* 0x001e240000001000 */
[----:B0-----:R-:W-:Y:S01]  /*00b0*/  VIADD R2, R4, 0xffffffe ;  /* 0x0ffffffe04027836 */ /* 0x001fe20000000000 */
[----:B------:R-:W-:-:S05]  /*00c0*/  IABS R4, R7 ;  /* 0x0000000700047213 */ /* 0x000fca0000000000 */
[----:B------:R0:W2:Y:S02]  /*00d0*/  F2I.FTZ.U32.TRUNC.NTZ R3, R2 ;  /* 0x0000000200037305 */ /* 0x0000a4000021f000 */
[----:B0-----:R-:W-:Y:S01]  /*00e0*/  HFMA2 R2, -RZ, RZ, 0, 0 ;  /* 0x00000000ff027431 */ /* 0x001fe200000001ff */
[----:B--2---:R-:W-:-:S05]  /*00f0*/  IADD3 R8, PT, PT, RZ, -R3, RZ ;  /* 0x80000003ff087210 */ /* 0x004fca0007ffe0ff */
[----:B------:R-:W-:-:S04]  /*0100*/  IMAD.MOV.U32 R6, RZ, RZ, R8 ;  /* 0x000000ffff067224 */ /* 0x000fc800078e0008 */
[----:B------:R-:W-:Y:S01]  /*0110*/  IMAD R11, R6, R9, RZ ;  /* 0x00000009060b7224 */ /* 0x000fe200078e02ff */
[----:B------:R-:W-:-:S03]  /*0120*/  IABS R6, R0 ;  /* 0x0000000000067213 */ /* 0x000fc60000000000 */
[----:B------:R-:W-:-:S04]  /*0130*/  IMAD.HI.U32 R3, R3, R11, R2 ;  /* 0x0000000b03037227 */ /* 0x000fc800078e0002 */
[----:B------:R-:W-:Y:S02]  /*0140*/  IMAD.MOV R2, RZ, RZ, -R6 ;  /* 0x000000ffff027224 */ /* 0x000fe400078e0a06 */
[----:B------:R-:W-:-:S04]  /*0150*/  IMAD.HI.U32 R3, R3, R4, RZ ;  /* 0x0000000403037227 */ /* 0x000fc800078e00ff */
[----:B------:R-:W-:-:S05]  /*0160*/  IMAD R2, R3, R2, R4 ;  /* 0x0000000203027224 */ /* 0x000fca00078e0204 */
[----:B------:R-:W-:-:S13]  /*0170*/  ISETP.GT.U32.AND P2, PT, R9, R2, PT ;  /* 0x000000020900720c */ /* 0x000fda0003f44070 */
[-C--:B------:R-:W-:Y:S01]  /*0180*/  @!P2 IADD3 R2, PT, PT, R2, -R9.reuse, RZ ;  /* 0x800000090202a210 */ /* 0x080fe20007ffe0ff */
[----:B------:R-:W-:Y:S01]  /*0190*/  @!P2 VIADD R3, R3, 0x1 ;  /* 0x000000010303a836 */ /* 0x000fe20000000000 */
[----:B------:R-:W-:Y:S02]  /*01a0*/  ISETP.NE.AND P2, PT, R0, RZ, PT ;  /* 0x000000ff0000720c */ /* 0x000fe40003f45270 */
[----:B------:R-:W-:Y:S02]  /*01b0*/  ISETP.GE.U32.AND P0, PT, R2, R9, PT ;  /* 0x000000090200720c */ /* 0x000fe40003f06070 */
[----:B------:R-:W-:-:S04]  /*01c0*/  LOP3.LUT R2, R7, R0, RZ, 0x3c, !PT ;  /* 0x0000000007027212 */ /* 0x000fc800078e3cff */
[----:B------:R-:W-:-:S07]  /*01d0*/  ISETP.GE.AND P1, PT, R2, RZ, PT ;  /* 0x000000ff0200720c */ /* 0x000fce0003f26270 */
[----:B------:R-:W-:-:S05]  /*01e0*/  @P0 IADD3 R3, PT, PT, R3, 0x1, RZ ;  /* 0x0000000103030810 */ /* 0x000fca0007ffe0ff */
[----:B------:R-:W-:-:S05]  /*01f0*/  IMAD.MOV.U32 R15, RZ, RZ, R3 ;  /* 0x000000ffff0f7224 */ /* 0x000fca00078e0003 */
[----:B------:R-:W-:Y:S02]  /*0200*/  @!P1 IADD3 R15, PT, PT, -R15, RZ, RZ ;  /* 0x000000ff0f0f9210 */ /* 0x000fe40007ffe1ff */
[----:B------:R-:W-:-:S04]  /*0210*/  @!P2 LOP3.LUT R15, RZ, R0, RZ, 0x33, !PT ;  /* 0x00000000ff0fa212 */ /* 0x000fc800078e33ff */
[----:B-1----:R-:W-:-:S13]  /*0220*/  ISETP.GE.AND P0, PT, R15, UR4, PT ;  /* 0x000000040f007c0c */ /* 0x002fda000bf06270 */
[----:B------:R-:W-:Y:S05]  /*0230*/  @P0 EXIT ;  /* 0x000000000000094d */ /* 0x000fea0003800000 */
[----:B------:R-:W0:Y:S02]  /*0240*/  LDC R14, c[0x0][0x384] ;  /* 0x0000e100ff0e7b82 */ /* 0x000e240000000800 */
[----:B0-----:R-:W-:-:S13]  /*0250*/  ISETP.GE.AND P0, PT, R14, 0x2, PT ;  /* 0x000000020e00780c */ /* 0x001fda0003f06270 */
[----:B------:R-:W-:Y:S05]  /*0260*/  @!P0 EXIT ;  /* 0x000000000000894d */ /* 0x000fea0003800000 */
[----:B------:R-:W0:Y:S01]  /*0270*/  LDC.64 R12, c[0x0][0x3a0] ;  /* 0x0000e800ff0c7b82 */ /* 0x000e220000000a00 */
[----:B------:R-:W-:Y:S01]  /*0280*/  IMAD.MOV R4, RZ, RZ, -R15 ;  /* 0x000000ffff047224 */ /* 0x000fe200078e0a0f */
[----:B------:R-:W1:Y:S01]  /*0290*/  LDCU.64 UR6, c[0x0][0x358] ;  /* 0x00006b00ff0677ac */ /* 0x000e620008000a00 */
[----:B------:R-:W-:Y:S02]  /*02a0*/  VIADD R14, R14, 0xffffffff ;  /* 0xffffffff0e0e7836 */ /* 0x000fe40000000000 */
[----:B------:R-:W-:Y:S01]  /*02b0*/  IMAD R0, R0, R4, R7 ;  /* 0x0000000400007224 */ /* 0x000fe200078e0207 */
[----:B------:R-:W2:Y:S02]  /*02c0*/  LDCU UR8, c[0x0][0x398] ;  /* 0x00007300ff0877ac */ /* 0x000ea40008000800 */
[----:B------:R-:W3:Y:S02]  /*02d0*/  LDC.64 R2, c[0x0][0x3a8] ;  /* 0x0000ea00ff027b82 */ /* 0x000ee40000000a00 */
[----:B------:R-:W-:Y:S01]  /*02e0*/  SHF.L.U32 R0, R0, 0x2, RZ ;  /* 0x0000000200007819 */ /* 0x000fe200000006ff */
[----:B------:R-:W4:Y:S04]  /*02f0*/  LDCU UR5, c[0x0][0x388] ;  /* 0x00007100ff0577ac */ /* 0x000f280008000800 */
[C---:B------:R-:W-:Y:S01]  /*0300*/  IMAD R5, R15.reuse, R5, R0 ;  /* 0x000000050f057224 */ /* 0x040fe200078e0200 */
[----:B------:R-:W1:Y:S01]  /*0310*/  LDC.64 R8, c[0x0][0x390] ;  /* 0x0000e400ff087b82 */ /* 0x000e620000000a00 */
[----:B------:R-:W-:Y:S01]  /*0320*/  IMAD R15, R15, R14, RZ ;  /* 0x0000000e0f0f7224 */ /* 0x000fe200078e02ff */
[----:B------:R-:W-:-:S06]  /*0330*/  UMOV UR4, URZ ;  /* 0x000000ff00047c82 */ /* 0x000fcc0008000000 */
[----:B------:R-:W1:Y:S01]  /*0340*/  LDC.64 R10, c[0x0][0x3b0] ;  /* 0x0000ec00ff0a7b82 */ /* 0x000e620000000a00 */
[----:B0-2-4-:R-:W-:-:S07]  /*0350*/  IMAD.WIDE R12, R5, 0x4, R12 ;  /* 0x00000004050c7825 */ /* 0x015fce00078e020c */
.L_x_7:
        /* <DEDUP_REMOVED lines=16> */
[----:B------:R-:W2:Y:S01]  /*0460*/  LDG.E.128 R4, desc[UR6][R12.64] ;  /* 0x000000060c047981 */ /* 0x000ea2000c1e1d00 */
[----:B------:R-:W-:-:S04]  /*0470*/  IMAD R17, R17, UR8, R0 ;  /* 0x0000000811117c24 */ /* 0x000fc8000f8e0200 */
[----:B------:R-:W-:-:S05]  /*0480*/  IMAD.WIDE R16, R17, 0x4, R10 ;  /* 0x0000000411107825 */ /* 0x000fca00078e020a */
[----:B--2---:R0:W-:Y:S02]  /*0490*/  STG.E.128 desc[UR6][R16.64], R4 ;  /* 0x0000000410007986 */ /* 0x0041e4000c101d06 */
.L_x_6:
[----:B------:R-:W-:Y:S05]  /*04a0*/  BSYNC.RECONVERGENT B0 ;  /* 0x0000000000007941 */ /* 0x000fea0003800200 */
.L_x_5:
[----:B------:R-:W-:Y:S05]  /*04b0*/  @P1 BRA `(.L_x_7) ;  /* 0xfffffffc00a81947 */ /* 0x000fea000383ffff */
[----:B------:R-:W-:Y:S05]  /*04c0*/  EXIT ;  /* 0x000000000000794d */ /* 0x000fea0003800000 */
.L_x_8:
        /* <DEDUP_REMOVED lines=11> */
.L_x_16:


//--------------------- .text._Z22gather_all_input_majoriiiPKiiPKfS0_Pf --------------------------
	.section	.text._Z22gather_all_input_majoriiiPKiiPKfS0_Pf,"ax",@progbits
	.align	128
        .global         _Z22gather_all_input_majoriiiPKiiPKfS0_Pf
        .type           _Z22gather_all_input_majoriiiPKiiPKfS0_Pf,@function
        .size           _Z22gather_all_input_majoriiiPKiiPKfS0_Pf,(.L_x_17 - _Z22gather_all_input_majoriiiPKiiPKfS0_Pf)
        .other          _Z22gather_all_input_majoriiiPKiiPKfS0_Pf,@"STO_CUDA_ENTRY STV_DEFAULT"
_Z22gather_all_input_majoriiiPKiiPKfS0_Pf:
.text._Z22gather_all_input_majoriiiPKiiPKfS0_Pf:
        /* <DEDUP_REMOVED lines=50> */
.L_x_11:
        /* <DEDUP_REMOVED lines=16> */
[----:B------:R-:W2:Y:S01]  /*0420*/  LDG.E.CONSTANT R11, desc[UR6][R8.64] ;  /* 0x00000006080b7981 */ /* 0x000ea2000c1e9900 */
[----:B------:R-:W-:-:S04]  /*0430*/  IMAD R13, R15, UR8, R0 ;  /* 0x000000080f0d7c24 */ /* 0x000fc8000f8e0200 */
[----:B------:R-:W-:-:S05]  /*0440*/  IMAD.WIDE R12, R13, 0x4, R6 ;  /* 0x000000040d0c7825 */ /* 0x000fca00078e0206 */
[----:B--2---:R0:W-:Y:S02]  /*0450*/  STG.E desc[UR6][R12.64], R11 ;  /* 0x0000000b0c007986 */ /* 0x0041e4000c101906 */
.L_x_10:
[----:B------:R-:W-:Y:S05]  /*0460*/  BSYNC.RECONVERGENT B0 ;  /* 0x0000000000007941 */ /* 0x000fea0003800200 */
.L_x_9:
[----:B------:R-:W-:Y:S05]  /*0470*/  @P1 BRA `(.L_x_11) ;  /* 0xfffffffc00a81947 */ /* 0x000fea000383ffff */
[----:B------:R-:W-:Y:S05]  /*0480*/  EXIT ;  /* 0x000000000000794d */ /* 0x000fea0003800000 */
.L_x_12:
        /* <DEDUP_REMOVED lines=15> */
.L_x_17:


//--------------------- .text._Z6gatheriiiPKfPKiPf --------------------------
	.section	.text._Z6gatheriiiPKfPKiPf,"ax",@progbits
	.align	128
        .global         _Z6gatheriiiPKfPKiPf
        .type           _Z6gatheriiiPKfPKiPf,@function
        .size           _Z6gatheriiiPKfPKiPf,(.L_x_18 - _Z6gatheriiiPKfPKiPf)
        .other          _Z6gatheriiiPKfPKiPf,@"STO_CUDA_ENTRY STV_DEFAULT"
_Z6gatheriiiPKfPKiPf:
.text._Z6gatheriiiPKfPKiPf:
        /* <DEDUP_REMOVED lines=21> */
[----:B------:R-:W-:-:S04]  /*0150*/  IMAD.MOV R6, RZ, RZ, -R3 ;  /* 0x000000ffff067224 */ /* 0x000fc800078e0a03 */
[----:B------:R-:W-:Y:S01]  /*0160*/  IMAD R4, R9, R6, R4 ;  /* 0x0000000609047224 */ /* 0x000fe200078e0204 */
[----:B------:R-:W-:-:S04]  /*0170*/  IADD3 R6, PT, PT, R8, 0xffffffe, RZ ;  /* 0x0ffffffe08067810 */ /* 0x000fc80007ffe0ff */
[----:B------:R-:W-:Y:S01]  /*0180*/  ISETP.GT.U32.AND P1, PT, R9, R4, PT ;  /* 0x000000040900720c */ /* 0x000fe20003f24070 */
[----:B------:R0:W1:Y:S02]  /*0190*/  F2I.FTZ.U32.TRUNC.NTZ R7, R6 ;  /* 0x0000000600077305 */ /* 0x000064000021f000 */
[----:B0-----:R-:W-:-:S10]  /*01a0*/  HFMA2 R6, -RZ, RZ, 0, 0 ;  /* 0x00000000ff067431 */ /* 0x001fd400000001ff */
[----:B------:R-:W-:Y:S01]  /*01b0*/  @!P1 IMAD.IADD R4, R4, 0x1, -R9 ;  /* 0x0000000104049824 */ /* 0x000fe200078e0a09 */
[----:B------:R-:W-:-:S04]  /*01c0*/  @!P1 IADD3 R3, PT, PT, R3, 0x1, RZ ;  /* 0x0000000103039810 */ /* 0x000fc80007ffe0ff */
[----:B------:R-:W-:Y:S01]  /*01d0*/  ISETP.GE.U32.AND P0, PT, R4, R9, PT ;  /* 0x000000090400720c */ /* 0x000fe20003f06070 */
[----:B-1----:R-:W-:Y:S01]  /*01e0*/  IMAD.MOV R9, RZ, RZ, -R7 ;  /* 0x000000ffff097224 */ /* 0x002fe200078e0a07 */
[----:B------:R-:W-:-:S03]  /*01f0*/  LOP3.LUT R4, R5, R0, RZ, 0x3c, !PT ;  /* 0x0000000005047212 */ /* 0x000fc600078e3cff */
[----:B------:R-:W-:Y:S01]  /*0200*/  IMAD R9, R9, R0, RZ ;  /* 0x0000000009097224 */ /* 0x000fe200078e02ff */
[----:B------:R-:W-:-:S03]  /*0210*/  ISETP.GE.AND P2, PT, R4, RZ, PT ;  /* 0x000000ff0400720c */ /* 0x000fc60003f46270 */
[----:B------:R-:W-:Y:S01]  /*0220*/  IMAD.HI.U32 R7, R7, R9, R6 ;  /* 0x0000000907077227 */ /* 0x000fe200078e0006 */
[----:B------:R-:W-:-:S03]  /*0230*/  LOP3.LUT R6, RZ, R0, RZ, 0x33, !PT ;  /* 0x00000000ff067212 */ /* 0x000fc600078e33ff */
[----:B------:R-:W-:Y:S01]  /*0240*/  @P0 VIADD R3, R3, 0x1 ;  /* 0x0000000103030836 */ /* 0x000fe20000000000 */
[----:B------:R-:W-:Y:S01]  /*0250*/  ISETP.NE.AND P0, PT, R0, RZ, PT ;  /* 0x000000ff0000720c */ /* 0x000fe20003f05270 */
[----:B------:R-:W-:-:S04]  /*0260*/  IMAD.HI.U32 R4, R7, UR4, RZ ;  /* 0x0000000407047c27 */ /* 0x000fc8000f8e00ff */
[----:B------:R-:W-:Y:S01]  /*0270*/  @!P2 IMAD.MOV R3, RZ, RZ, -R3 ;  /* 0x000000ffff03a224 */ /* 0x000fe200078e0a03 */
[----:B------:R-:W-:-:S04]  /*0280*/  IADD3 R9, PT, PT, -R4, RZ, RZ ;  /* 0x000000ff04097210 */ /* 0x000fc80007ffe1ff */
[----:B------:R-:W-:Y:S01]  /*0290*/  SEL R3, R6, R3, !P0 ;  /* 0x0000000306037207 */ /* 0x000fe20004000000 */
[----:B------:R-:W-:-:S03]  /*02a0*/  IMAD R9, R0, R9, UR4 ;  /* 0x0000000400097e24 */ /* 0x000fc6000f8e0209 */
[----:B---3--:R-:W-:Y:S01]  /*02b0*/  ISETP.GE.AND P0, PT, R3, UR5, PT ;  /* 0x0000000503007c0c */ /* 0x008fe2000bf06270 */
[----:B------:R-:W-:-:S04]  /*02c0*/  IMAD.MOV R4, RZ, RZ, -R3 ;  /* 0x000000ffff047224 */ /* 0x000fc800078e0a03 */
[----:B------:R-:W-:-:S08]  /*02d0*/  IMAD R8, R0, R4, R5 ;  /* 0x0000000400087224 */ /* 0x000fd000078e0205 */
[----:B------:R-:W-:Y:S05]  /*02e0*/  @P0 EXIT ;  /* 0x000000000000094d */ /* 0x000fea0003800000 */
[----:B------:R-:W-:Y:S01]  /*02f0*/  ISETP.NE.AND P0, PT, R8, RZ, PT ;  /* 0x000000ff0800720c */ /* 0x000fe20003f05270 */
[----:B------:R-:W0:Y:S03]  /*0300*/  LDCU.64 UR6, c[0x0][0x358] ;  /* 0x00006b00ff0677ac */ /* 0x000e260008000a00 */
[----:B------:R-:W-:-:S13]  /*0310*/  ISETP.NE.AND P0, PT, R2, RZ, P0 ;  /* 0x000000ff0200720c */ /* 0x000fda0000705270 */
[----:B------:R-:W1:Y:S02]  /*0320*/  @!P0 LDC.64 R4, c[0x0][0x398] ;  /* 0x0000e600ff048b82 */ /* 0x000e640000000a00 */
[----:B-1----:R-:W-:-:S06]  /*0330*/  @!P0 IMAD.WIDE R4, R3, 0x4, R4 ;  /* 0x0000000403048825 */ /* 0x002fcc00078e0204 */
[----:B0-----:R-:W2:Y:S01]  /*0340*/  @!P0 LDG.E R5, desc[UR6][R4.64] ;  /* 0x0000000604058981 */ /* 0x001ea2000c1e1900 */
[----:B------:R-:W-:Y:S01]  /*0350*/  ISETP.GE.U32.AND P1, PT, R9, R0, PT ;  /* 0x000000000900720c */ /* 0x000fe20003f26070 */
[----:B------:R-:W0:Y:S01]  /*0360*/  S2UR UR5, SR_CgaCtaId ;  /* 0x00000000000579c3 */ /* 0x000e220000008800 */
[----:B------:R-:W-:-:S11]  /*0370*/  UMOV UR4, 0x400 ;  /* 0x0000040000047882 */ /* 0x000fd60000000000 */
[----:B------:R-:W-:-:S04]  /*0380*/  @P1 IADD3 R9, PT, PT, R9, -R0, RZ ;  /* 0x8000000009091210 */ /* 0x000fc80007ffe0ff */
[----:B------:R-:W-:Y:S01]  /*0390*/  ISETP.GE.U32.AND P1, PT, R9, R0, PT ;  /* 0x000000000900720c */ /* 0x000fe20003f26070 */
[----:B0-----:R-:W-:-:S12]  /*03a0*/  ULEA UR4, UR5, UR4, 0x18 ;  /* 0x0000000405047291 */ /* 0x001fd8000f8ec0ff */
[----:B------:R-:W-:Y:S01]  /*03b0*/  @P1 IMAD.IADD R9, R9, 0x1, -R0 ;  /* 0x0000000109091824 */ /* 0x000fe200078e0a00 */
[----:B------:R-:W-:-:S04]  /*03c0*/  ISETP.NE.U32.AND P1, PT, R0, RZ, PT ;  /* 0x000000ff0000720c */ /* 0x000fc80003f25070 */
[----:B------:R-:W-:-:S04]  /*03d0*/  SEL R9, R6, R9, !P1 ;  /* 0x0000000906097207 */ /* 0x000fc80004800000 */
[----:B------:R-:W-:-:S05]  /*03e0*/  IADD3 R9, PT, PT, R9, R2, RZ ;  /* 0x0000000209097210 */ /* 0x000fca0007ffe0ff */
[----:B------:R-:W-:-:S04]  /*03f0*/  IMAD.HI.U32 R7, R7, R9, RZ ;  /* 0x0000000907077227 */ /* 0x000fc800078e00ff */
[----:B------:R-:W-:-:S04]  /*0400*/  IMAD.MOV R2, RZ, RZ, -R7 ;  /* 0x000000ffff027224 */ /* 0x000fc800078e0a07 */
[----:B------:R-:W-:-:S05]  /*0410*/  IMAD R9, R0, R2, R9 ;  /* 0x0000000200097224 */ /* 0x000fca00078e0209 */
[----:B------:R-:W-:-:S13]  /*0420*/  ISETP.GE.U32.AND P2, PT, R9, R0, PT ;  /* 0x000000000900720c */ /* 0x000fda0003f46070 */
[----:B------:R-:W-:Y:S01]  /*0430*/  @P2 IADD3 R9, PT, PT, R9, -R0, RZ ;  /* 0x8000000009092210 */ /* 0x000fe20007ffe0ff */
[----:B------:R-:W-:-:S03]  /*0440*/  @P2 VIADD R7, R7, 0x1 ;  /* 0x0000000107072836 */ /* 0x000fc60000000000 */
[----:B------:R-:W-:-:S13]  /*0450*/  ISETP.GE.U32.AND P3, PT, R9, R0, PT ;  /* 0x000000000900720c */ /* 0x000fda0003f66070 */
[----:B------:R-:W-:-:S04]  /*0460*/  @P3 IADD3 R7, PT, PT, R7, 0x1, RZ ;  /* 0x0000000107073810 */ /* 0x000fc80007ffe0ff */
[----:B------:R-:W-:-:S04]  /*0470*/  SEL R6, R6, R7, !P1 ;  /* 0x0000000706067207 */ /* 0x000fc80004800000 */
[----:B------:R-:W-:Y:S01]  /*0480*/  LEA R6, R6, UR4, 0x2 ;  /* 0x0000000406067c11 */ /* 0x000fe2000f8e10ff */
[----:B------:R-:W0:Y:S04]  /*0490*/  LDCU UR4, c[0x0][0x380] ;  /* 0x00007000ff0477ac */ /* 0x000e280008000800 */
[----:B--2---:R-:W-:Y:S01]  /*04a0*/  @!P0 STS [R6], R5 ;  /* 0x0000000506008388 */ /* 0x004fe20000000800 */
[----:B------:R-:W-:Y:S06]  /*04b0*/  BAR.SYNC.DEFER_BLOCKING 0x0 ;  /* 0x0000000000007b1d */ /* 0x000fec0000010000 */
[----:B------:R-:W0:Y:S02]  /*04c0*/  LDS R7, [R6] ;  /* 0x0000000006077984 */ /* 0x000e240000000800 */
[----:B0-----:R-:W-:-:S04]  /*04d0*/  ISETP.GE.AND P0, PT, R7, UR4, PT ;  /* 0x0000000407007c0c */ /* 0x001fc8000bf06270 */
[----:B------:R-:W-:-:S13]  /*04e0*/  ISETP.LT.OR P0, PT, R7, RZ, P0 ;  /* 0x000000ff0700720c */ /* 0x000fda0000701670 */
[----:B------:R-:W-:Y:S05]  /*04f0*/  @P0 EXIT ;  /* 0x000000000000094d */ /* 0x000fea0003800000 */
[----:B------:R-:W0:Y:S01]  /*0500*/  LDC.64 R4, c[0x0][0x390] ;  /* 0x0000e400ff047b82 */ /* 0x000e220000000a00 */
[----:B------:R-:W-:-:S04]  /*0510*/  IMAD R7, R7, R0, R8 ;  /* 0x0000000007077224 */ /* 0x000fc800078e0208 */
[----:B0-----:R-:W-:-:S03]  /*0520*/  IMAD.WIDE R4, R7, 0x4, R4 ;  /* 0x0000000407047825 */ /* 0x001fc600078e0204 */
[----:B------:R-:W0:Y:S03]  /*0530*/  LDC.64 R6, c[0x0][0x3a0] ;  /* 0x0000e800ff067b82 */ /* 0x000e260000000a00 */
[----:B------:R-:W2:Y:S01]  /*0540*/  LDG.E.CONSTANT R5, desc[UR6][R4.64] ;  /* 0x0000000604057981 */ /* 0x000ea2000c1e9900 */
[----:B------:R-:W-:-:S04]  /*0550*/  IMAD R3, R3, R0, R8 ;  /* 0x0000000003037224 */ /* 0x000fc800078e0208 */
[----:B0-----:R-:W-:-:S05]  /*0560*/  IMAD.WIDE R2, R3, 0x4, R6 ;  /* 0x0000000403027825 */ /* 0x001fca00078e0206 */
[----:B--2---:R-:W-:Y:S01]  /*0570*/  STG.E desc[UR6][R2.64], R5 ;  /* 0x0000000502007986 */ /* 0x004fe2000c101906 */
[----:B------:R-:W-:Y:S05]  /*0580*/  EXIT ;  /* 0x000000000000794d */ /* 0x000fea0003800000 */
.L_x_13:
        /* <DEDUP_REMOVED lines=15> */
.L_x_18:


//--------------------- .nv.shared._Z24scatter_all_output_majoriiiPKiiPKfS0_Pf --------------------------
	.section	.nv.shared._Z24scatter_all_output_majoriiiPKiiPKfS0_Pf,"aw",@nobits
	.sectionflags	@""
	.align	16
	.zero		1024


//--------------------- .nv.shared.reserved.0     --------------------------
	.section	.nv.shared.reserved.0,"aw",@nobits
	.weak		__nv_reservedSMEM_offset_0_alias
	.size		__nv_reservedSMEM_offset_0_alias, 0, 64
	.other		__nv_reservedSMEM_offset_0_alias,@"STO_CUDA_RESERVED_SHARED STV_DEFAULT"
__nv_reservedSMEM_offset_0_alias:
	.zero		0
	.zero		64


//--------------------- .nv.shared._Z7scatteriiiPKfPKiPf --------------------------
	.section	.nv.shared._Z7scatteriiiPKfPKiPf,"aw",@nobits
	.sectionflags	@""
	.align	16
	.zero		1024


//--------------------- .nv.shared._Z32gather_all_input_major_coalescediiiPKiiPfS0_S1_ --------------------------
	.section	.nv.shared._Z32gather_all_input_major_coalescediiiPKiiPfS0_S1_,"aw",@nobits
	.sectionflags	@""
	.align	16
	.zero		1024


//--------------------- .nv.shared._Z22gather_all_input_majoriiiPKiiPKfS0_Pf --------------------------
	.section	.nv.shared._Z22gather_all_input_majoriiiPKiiPKfS0_Pf,"aw",@nobits
	.sectionflags	@""
	.align	16
	.zero		1024


//--------------------- .nv.shared._Z6gatheriiiPKfPKiPf --------------------------
	.section	.nv.shared._Z6gatheriiiPKfPKiPf,"aw",@nobits
	.sectionflags	@""
	.align	16
	.zero		1024


//--------------------- .nv.constant0._Z24scatter_all_output_majoriiiPKiiPKfS0_Pf --------------------------
	.section	.nv.constant0._Z24scatter_all_output_majoriiiPKiiPKfS0_Pf,"a",@progbits
	.sectionflags	@""
	.align	4
.nv.constant0._Z24scatter_all_output_majoriiiPKiiPKfS0_Pf:
	.zero		952


//--------------------- .nv.constant0._Z7scatteriiiPKfPKiPf --------------------------
	.section	.nv.constant0._Z7scatteriiiPKfPKiPf,"a",@progbits
	.sectionflags	@""
	.align	4
.nv.constant0._Z7scatteriiiPKfPKiPf:
	.zero		936


//--------------------- .nv.constant0._Z32gather_all_input_major_coalescediiiPKiiPfS0_S1_ --------------------------
	.section	.nv.constant0._Z32gather_all_input_major_coalescediiiPKiiPfS0_S1_,"a",@progbits
	.sectionflags	@""
	.align	4
.nv.constant0._Z32gather_all_input_major_coalescediiiPKiiPfS0_S1_:
	.zero		952


//--------------------- .nv.constant0._Z22gather_all_input_majoriiiPKiiPKfS0_Pf --------------------------
	.section	.nv.constant0._Z22gather_all_input_majoriiiPKiiPKfS0_Pf,"a",@progbits
	.sectionflags	@""
	.align	4
.nv.constant0._Z22gather_all_input_majoriiiPKiiPKfS0_Pf:
	.zero		952


//--------------------- .nv.constant0._Z6gatheriiiPKfPKiPf --------------------------
	.section	.nv.constant0._Z6gatheriiiPKfPKiPf,"a",@progbits
	.sectionflags	@""
	.align	4
.nv.constant0._Z6gatheriiiPKfPKiPf:
	.zero		936


//--------------------- SYMBOLS --------------------------

	.type		.nv.reservedSmem.offset0,@object
	.size		.nv.reservedSmem.offset0,0x4
	.type		.nv.reservedSmem.cap,@object
	.size		.nv.reservedSmem.cap,0x4
